//
// Generated by NVIDIA NVVM Compiler
//
// Compiler Build ID: CL-36424714
// Cuda compilation tools, release 13.0, V13.0.88
// Based on NVVM 20.0.0
//

.version 9.0
.target sm_100
.address_size 64

	// .globl	fisher_batch_f32
.extern .shared .align 16 .b8 s[];

.visible .entry fisher_batch_f32(
	.param .u64 .ptr .align 1 fisher_batch_f32_param_0,
	.param .u64 .ptr .align 1 fisher_batch_f32_param_1,
	.param .u32 fisher_batch_f32_param_2,
	.param .u32 fisher_batch_f32_param_3,
	.param .u32 fisher_batch_f32_param_4,
	.param .u64 .ptr .align 1 fisher_batch_f32_param_5,
	.param .u64 .ptr .align 1 fisher_batch_f32_param_6
)
{
	.reg .pred 	%p<42>;
	.reg .b32 	%r<142>;
	.reg .b32 	%f<58>;
	.reg .b64 	%rd<34>;

	ld.param.u64 	%rd5, [fisher_batch_f32_param_0];
	ld.param.u64 	%rd4, [fisher_batch_f32_param_1];
	ld.param.u32 	%r63, [fisher_batch_f32_param_2];
	ld.param.u32 	%r65, [fisher_batch_f32_param_3];
	ld.param.u32 	%r117, [fisher_batch_f32_param_4];
	ld.param.u64 	%rd6, [fisher_batch_f32_param_5];
	ld.param.u64 	%rd7, [fisher_batch_f32_param_6];
	cvta.to.global.u64 	%rd1, %rd6;
	cvta.to.global.u64 	%rd2, %rd7;
	cvta.to.global.u64 	%rd3, %rd5;
	mov.u32 	%r1, %ctaid.x;
	setp.ge.s32 	%p1, %r1, %r65;
	@%p1 bra 	$L__BB0_36;
	cvta.to.global.u64 	%rd8, %rd4;
	mul.wide.u32 	%rd9, %r1, 4;
	add.s64 	%rd10, %rd8, %rd9;
	ld.global.nc.u32 	%r2, [%rd10];
	mul.lo.s32 	%r3, %r63, %r1;
	setp.gt.s32 	%p2, %r2, 0;
	setp.le.s32 	%p3, %r2, %r63;
	setp.gt.s32 	%p4, %r117, -1;
	and.pred  	%p5, %p2, %p4;
	and.pred  	%p6, %p5, %p3;
	setp.gt.s32 	%p7, %r63, %r117;
	and.pred  	%p8, %p7, %p6;
	@%p8 bra 	$L__BB0_5;
	mov.u32 	%r114, %tid.x;
	setp.ge.s32 	%p40, %r114, %r63;
	@%p40 bra 	$L__BB0_36;
	mov.u32 	%r5, %ntid.x;
$L__BB0_4:
	add.s32 	%r112, %r114, %r3;
	mul.wide.s32 	%rd31, %r112, 4;
	add.s64 	%rd32, %rd1, %rd31;
	mov.b32 	%r113, 2143289344;
	st.global.u32 	[%rd32], %r113;
	add.s64 	%rd33, %rd2, %rd31;
	st.global.u32 	[%rd33], %r113;
	add.s32 	%r114, %r114, %r5;
	setp.lt.s32 	%p41, %r114, %r63;
	@%p41 bra 	$L__BB0_4;
	bra.uni 	$L__BB0_36;
$L__BB0_5:
	sub.s32 	%r66, %r63, %r117;
	setp.ge.s32 	%p9, %r66, %r2;
	@%p9 bra 	$L__BB0_9;
	mov.u32 	%r115, %tid.x;
	setp.ge.s32 	%p38, %r115, %r63;
	@%p38 bra 	$L__BB0_36;
	mov.u32 	%r9, %ntid.x;
$L__BB0_8:
	add.s32 	%r110, %r115, %r3;
	mul.wide.s32 	%rd28, %r110, 4;
	add.s64 	%rd29, %rd1, %rd28;
	mov.b32 	%r111, 2143289344;
	st.global.u32 	[%rd29], %r111;
	add.s64 	%rd30, %rd2, %rd28;
	st.global.u32 	[%rd30], %r111;
	add.s32 	%r115, %r115, %r9;
	setp.lt.s32 	%p39, %r115, %r63;
	@%p39 bra 	$L__BB0_8;
	bra.uni 	$L__BB0_36;
$L__BB0_9:
	add.s32 	%r67, %r117, %r2;
	add.s32 	%r12, %r67, -1;
	mov.u32 	%r13, %tid.x;
	setp.ge.s32 	%p10, %r13, %r12;
	@%p10 bra 	$L__BB0_12;
	mov.u32 	%r14, %ntid.x;
	mov.u32 	%r116, %r13;
$L__BB0_11:
	add.s32 	%r68, %r116, %r3;
	mul.wide.s32 	%rd11, %r68, 4;
	add.s64 	%rd12, %rd1, %rd11;
	mov.b32 	%r69, 2143289344;
	st.global.u32 	[%rd12], %r69;
	add.s64 	%rd13, %rd2, %rd11;
	st.global.u32 	[%rd13], %r69;
	add.s32 	%r116, %r116, %r14;
	setp.lt.s32 	%p11, %r116, %r12;
	@%p11 bra 	$L__BB0_11;
$L__BB0_12:
	bar.sync 	0;
	setp.ne.s32 	%p12, %r13, 0;
	@%p12 bra 	$L__BB0_36;
	shl.b32 	%r71, %r2, 2;
	mov.u32 	%r72, s;
	add.s32 	%r17, %r72, %r71;
	mov.b32 	%r141, 0;
	mov.f32 	%f57, 0f00000000;
	mov.f32 	%f56, %f57;
	mov.u32 	%r137, %r141;
	mov.u32 	%r140, %r141;
	mov.u32 	%r131, %r141;
	mov.u32 	%r136, %r141;
	mov.u32 	%r126, %r141;
$L__BB0_14:
	mul.wide.u32 	%rd14, %r117, 4;
	add.s64 	%rd15, %rd3, %rd14;
	ld.global.nc.f32 	%f3, [%rd15];
	setp.lt.s32 	%p13, %r117, %r12;
	@%p13 bra 	$L__BB0_23;
	sub.s32 	%r25, %r117, %r2;
	setp.lt.s32 	%p14, %r137, 1;
	@%p14 bra 	$L__BB0_19;
	mov.u32 	%r124, %r137;
$L__BB0_17:
	shl.b32 	%r73, %r126, 2;
	add.s32 	%r75, %r72, %r73;
	ld.shared.u32 	%r76, [%r75];
	setp.gt.s32 	%p15, %r76, %r25;
	mov.u32 	%r137, %r124;
	@%p15 bra 	$L__BB0_19;
	add.s32 	%r78, %r126, 1;
	setp.eq.s32 	%p16, %r78, %r2;
	selp.b32 	%r126, 0, %r78, %p16;
	add.s32 	%r29, %r124, -1;
	setp.gt.s32 	%p17, %r124, 1;
	mov.b32 	%r137, 0;
	mov.u32 	%r124, %r29;
	@%p17 bra 	$L__BB0_17;
$L__BB0_19:
	setp.lt.s32 	%p18, %r141, 1;
	@%p18 bra 	$L__BB0_23;
	mov.u32 	%r128, %r141;
$L__BB0_21:
	shl.b32 	%r79, %r131, 2;
	add.s32 	%r80, %r17, %r79;
	ld.shared.u32 	%r81, [%r80];
	setp.gt.s32 	%p19, %r81, %r25;
	mov.u32 	%r141, %r128;
	@%p19 bra 	$L__BB0_23;
	add.s32 	%r83, %r131, 1;
	setp.eq.s32 	%p20, %r83, %r2;
	selp.b32 	%r131, 0, %r83, %p20;
	add.s32 	%r35, %r128, -1;
	setp.gt.s32 	%p21, %r128, 1;
	mov.b32 	%r141, 0;
	mov.u32 	%r128, %r35;
	@%p21 bra 	$L__BB0_21;
$L__BB0_23:
	setp.lt.s32 	%p22, %r137, 1;
	@%p22 bra 	$L__BB0_27;
	mov.u32 	%r134, %r137;
$L__BB0_25:
	setp.eq.s32 	%p23, %r136, 0;
	selp.b32 	%r42, %r2, %r136, %p23;
	shl.b32 	%r84, %r42, 2;
	add.s32 	%r86, %r72, %r84;
	ld.shared.u32 	%r87, [%r86+-4];
	mul.wide.s32 	%rd16, %r87, 4;
	add.s64 	%rd17, %rd3, %rd16;
	ld.global.nc.f32 	%f13, [%rd17];
	setp.gtu.f32 	%p24, %f3, %f13;
	mov.u32 	%r137, %r134;
	@%p24 bra 	$L__BB0_27;
	add.s32 	%r136, %r42, -1;
	add.s32 	%r44, %r134, -1;
	setp.gt.s32 	%p25, %r134, 1;
	mov.b32 	%r137, 0;
	mov.u32 	%r134, %r44;
	@%p25 bra 	$L__BB0_25;
$L__BB0_27:
	shl.b32 	%r89, %r136, 2;
	add.s32 	%r91, %r72, %r89;
	st.shared.u32 	[%r91], %r117;
	add.s32 	%r47, %r136, 1;
	setp.lt.s32 	%p26, %r141, 1;
	@%p26 bra 	$L__BB0_31;
	mov.u32 	%r138, %r141;
$L__BB0_29:
	setp.eq.s32 	%p27, %r140, 0;
	selp.b32 	%r50, %r2, %r140, %p27;
	shl.b32 	%r92, %r50, 2;
	add.s32 	%r93, %r17, %r92;
	ld.shared.u32 	%r94, [%r93+-4];
	mul.wide.s32 	%rd18, %r94, 4;
	add.s64 	%rd19, %rd3, %rd18;
	ld.global.nc.f32 	%f14, [%rd19];
	setp.ltu.f32 	%p28, %f3, %f14;
	mov.u32 	%r141, %r138;
	@%p28 bra 	$L__BB0_31;
	add.s32 	%r140, %r50, -1;
	add.s32 	%r52, %r138, -1;
	setp.gt.s32 	%p29, %r138, 1;
	mov.b32 	%r141, 0;
	mov.u32 	%r138, %r52;
	@%p29 bra 	$L__BB0_29;
$L__BB0_31:
	setp.lt.s32 	%p30, %r117, %r12;
	shl.b32 	%r96, %r140, 2;
	add.s32 	%r97, %r17, %r96;
	st.shared.u32 	[%r97], %r117;
	add.s32 	%r55, %r140, 1;
	@%p30 bra 	$L__BB0_35;
	shl.b32 	%r98, %r126, 2;
	add.s32 	%r100, %r72, %r98;
	ld.shared.u32 	%r101, [%r100];
	mul.wide.s32 	%rd20, %r101, 4;
	add.s64 	%rd21, %rd3, %rd20;
	ld.global.nc.f32 	%f15, [%rd21];
	shl.b32 	%r102, %r131, 2;
	add.s32 	%r103, %r17, %r102;
	ld.shared.u32 	%r104, [%r103];
	mul.wide.s32 	%rd22, %r104, 4;
	add.s64 	%rd23, %rd3, %rd22;
	ld.global.nc.f32 	%f16, [%rd23];
	sub.f32 	%f17, %f16, %f15;
	max.f32 	%f18, %f17, 0f3A83126F;
	sub.f32 	%f19, %f3, %f15;
	div.rn.f32 	%f20, %f19, %f18;
	add.f32 	%f21, %f20, 0fBF000000;
	mul.f32 	%f22, %f21, 0f3F28F5C3;
	fma.rn.f32 	%f23, %f57, 0f3F2B851F, %f22;
	max.f32 	%f24, %f23, 0fBF7FBE77;
	min.f32 	%f57, %f24, 0f3F7FBE77;
	add.s32 	%r56, %r117, %r3;
	mul.wide.s32 	%rd24, %r56, 4;
	add.s64 	%rd25, %rd2, %rd24;
	st.global.f32 	[%rd25], %f56;
	abs.f32 	%f25, %f57;
	mov.f32 	%f26, 0f3F800000;
	sub.f32 	%f27, %f26, %f25;
	rcp.approx.ftz.f32 	%f28, %f27;
	add.f32 	%f29, %f28, %f28;
	mul.f32 	%f30, %f25, %f29;
	setp.gt.f32 	%p31, %f25, 0f7E800000;
	selp.f32 	%f5, 0fC0000000, %f30, %p31;
	add.rz.f32 	%f31, %f5, %f26;
	mov.b32 	%r105, %f31;
	add.s32 	%r106, %r105, -1061158912;
	and.b32  	%r107, %r106, -8388608;
	mov.b32 	%r57, %f5;
	sub.s32 	%r108, %r57, %r107;
	mov.b32 	%f32, %r108;
	sub.s32 	%r109, 1082130432, %r107;
	mov.b32 	%f33, %r109;
	fma.rn.f32 	%f34, %f33, 0f3E800000, 0fBF800000;
	add.f32 	%f35, %f34, %f32;
	cvt.rn.f32.s32 	%f36, %r107;
	mul.f32 	%f37, %f36, 0f34000000;
	fma.rn.f32 	%f38, %f35, 0fBD39BF78, 0f3DD80012;
	fma.rn.f32 	%f39, %f38, %f35, 0fBE0778E0;
	fma.rn.f32 	%f40, %f39, %f35, 0f3E146475;
	fma.rn.f32 	%f41, %f40, %f35, 0fBE2A68DD;
	fma.rn.f32 	%f42, %f41, %f35, 0f3E4CAF9E;
	fma.rn.f32 	%f43, %f42, %f35, 0fBE800042;
	fma.rn.f32 	%f44, %f43, %f35, 0f3EAAAAE6;
	fma.rn.f32 	%f45, %f44, %f35, 0fBF000000;
	mul.f32 	%f46, %f35, %f45;
	fma.rn.f32 	%f47, %f46, %f35, %f35;
	fma.rn.f32 	%f55, %f37, 0f3F317218, %f47;
	setp.lt.u32 	%p32, %r57, 2139095040;
	@%p32 bra 	$L__BB0_34;
	setp.gt.s32 	%p33, %r57, -1082130432;
	fma.rn.f32 	%f48, %f5, 0f7F800000, 0f7F800000;
	selp.f32 	%f49, %f48, %f55, %p33;
	setp.eq.f32 	%p34, %f5, 0f00000000;
	selp.f32 	%f55, 0f80000000, %f49, %p34;
$L__BB0_34:
	mov.f32 	%f50, 0f3F000000;
	copysign.f32 	%f51, %f57, %f50;
	mul.f32 	%f52, %f51, %f55;
	fma.rn.f32 	%f56, %f56, 0f3F000000, %f52;
	add.s64 	%rd27, %rd1, %rd24;
	st.global.f32 	[%rd27], %f56;
$L__BB0_35:
	add.s32 	%r117, %r117, 1;
	setp.ne.s32 	%p35, %r117, %r63;
	add.s32 	%r137, %r137, 1;
	setp.eq.s32 	%p36, %r47, %r2;
	selp.b32 	%r136, 0, %r47, %p36;
	add.s32 	%r141, %r141, 1;
	setp.eq.s32 	%p37, %r55, %r2;
	selp.b32 	%r140, 0, %r55, %p37;
	@%p35 bra 	$L__BB0_14;
$L__BB0_36:
	ret;

}
	// .globl	fisher_many_series_one_param_f32
.visible .entry fisher_many_series_one_param_f32(
	.param .u64 .ptr .align 1 fisher_many_series_one_param_f32_param_0,
	.param .u64 .ptr .align 1 fisher_many_series_one_param_f32_param_1,
	.param .u32 fisher_many_series_one_param_f32_param_2,
	.param .u32 fisher_many_series_one_param_f32_param_3,
	.param .u32 fisher_many_series_one_param_f32_param_4,
	.param .u64 .ptr .align 1 fisher_many_series_one_param_f32_param_5,
	.param .u64 .ptr .align 1 fisher_many_series_one_param_f32_param_6
)
{
	.reg .pred 	%p<51>;
	.reg .b32 	%r<140>;
	.reg .b32 	%f<182>;
	.reg .b64 	%rd<166>;

	ld.param.u64 	%rd8, [fisher_many_series_one_param_f32_param_0];
	ld.param.u64 	%rd7, [fisher_many_series_one_param_f32_param_1];
	ld.param.u32 	%r66, [fisher_many_series_one_param_f32_param_2];
	ld.param.u32 	%r67, [fisher_many_series_one_param_f32_param_3];
	ld.param.u32 	%r68, [fisher_many_series_one_param_f32_param_4];
	ld.param.u64 	%rd9, [fisher_many_series_one_param_f32_param_5];
	ld.param.u64 	%rd10, [fisher_many_series_one_param_f32_param_6];
	cvta.to.global.u64 	%rd1, %rd9;
	cvta.to.global.u64 	%rd2, %rd10;
	cvta.to.global.u64 	%rd3, %rd8;
	mov.u32 	%r69, %ctaid.x;
	mov.u32 	%r70, %ntid.x;
	mov.u32 	%r71, %tid.x;
	mad.lo.s32 	%r1, %r69, %r70, %r71;
	setp.ge.s32 	%p1, %r1, %r66;
	@%p1 bra 	$L__BB1_47;
	setp.gt.s32 	%p2, %r68, 0;
	setp.le.s32 	%p3, %r68, %r67;
	and.pred  	%p4, %p2, %p3;
	@%p4 bra 	$L__BB1_14;
	setp.lt.s32 	%p42, %r67, 1;
	@%p42 bra 	$L__BB1_47;
	and.b32  	%r2, %r67, 7;
	setp.lt.u32 	%p43, %r67, 8;
	mov.b32 	%r135, 0;
	@%p43 bra 	$L__BB1_6;
	and.b32  	%r135, %r67, 2147483640;
	neg.s32 	%r120, %r135;
	shl.b32 	%r5, %r66, 3;
	mul.wide.s32 	%rd132, %r66, 4;
	mov.u32 	%r119, %r1;
$L__BB1_5:
	.pragma "nounroll";
	mul.wide.s32 	%rd129, %r119, 4;
	add.s64 	%rd130, %rd1, %rd129;
	mov.b32 	%r111, 2143289344;
	st.global.u32 	[%rd130], %r111;
	add.s64 	%rd131, %rd2, %rd129;
	st.global.u32 	[%rd131], %r111;
	add.s64 	%rd133, %rd130, %rd132;
	st.global.u32 	[%rd133], %r111;
	add.s64 	%rd134, %rd131, %rd132;
	st.global.u32 	[%rd134], %r111;
	add.s64 	%rd135, %rd133, %rd132;
	st.global.u32 	[%rd135], %r111;
	add.s64 	%rd136, %rd134, %rd132;
	st.global.u32 	[%rd136], %r111;
	add.s64 	%rd137, %rd135, %rd132;
	st.global.u32 	[%rd137], %r111;
	add.s64 	%rd138, %rd136, %rd132;
	st.global.u32 	[%rd138], %r111;
	add.s64 	%rd139, %rd137, %rd132;
	st.global.u32 	[%rd139], %r111;
	add.s64 	%rd140, %rd138, %rd132;
	st.global.u32 	[%rd140], %r111;
	add.s64 	%rd141, %rd139, %rd132;
	st.global.u32 	[%rd141], %r111;
	add.s64 	%rd142, %rd140, %rd132;
	st.global.u32 	[%rd142], %r111;
	add.s64 	%rd143, %rd141, %rd132;
	st.global.u32 	[%rd143], %r111;
	add.s64 	%rd144, %rd142, %rd132;
	st.global.u32 	[%rd144], %r111;
	add.s64 	%rd145, %rd143, %rd132;
	st.global.u32 	[%rd145], %r111;
	add.s64 	%rd146, %rd144, %rd132;
	st.global.u32 	[%rd146], %r111;
	add.s32 	%r120, %r120, 8;
	add.s32 	%r119, %r119, %r5;
	setp.eq.s32 	%p44, %r120, 0;
	@%p44 bra 	$L__BB1_6;
	bra.uni 	$L__BB1_5;
$L__BB1_6:
	setp.eq.s32 	%p45, %r2, 0;
	@%p45 bra 	$L__BB1_47;
	and.b32  	%r55, %r67, 3;
	setp.lt.u32 	%p46, %r2, 4;
	@%p46 bra 	$L__BB1_9;
	mad.lo.s32 	%r112, %r135, %r66, %r1;
	mul.wide.s32 	%rd147, %r112, 4;
	add.s64 	%rd148, %rd1, %rd147;
	mov.b32 	%r113, 2143289344;
	st.global.u32 	[%rd148], %r113;
	add.s64 	%rd149, %rd2, %rd147;
	st.global.u32 	[%rd149], %r113;
	mul.wide.s32 	%rd150, %r66, 4;
	add.s64 	%rd151, %rd148, %rd150;
	st.global.u32 	[%rd151], %r113;
	add.s64 	%rd152, %rd149, %rd150;
	st.global.u32 	[%rd152], %r113;
	add.s64 	%rd153, %rd151, %rd150;
	st.global.u32 	[%rd153], %r113;
	add.s64 	%rd154, %rd152, %rd150;
	st.global.u32 	[%rd154], %r113;
	add.s64 	%rd155, %rd153, %rd150;
	st.global.u32 	[%rd155], %r113;
	add.s64 	%rd156, %rd154, %rd150;
	st.global.u32 	[%rd156], %r113;
	add.s32 	%r135, %r135, 4;
$L__BB1_9:
	setp.eq.s32 	%p47, %r55, 0;
	@%p47 bra 	$L__BB1_47;
	setp.eq.s32 	%p48, %r55, 1;
	@%p48 bra 	$L__BB1_12;
	mad.lo.s32 	%r114, %r135, %r66, %r1;
	mul.wide.s32 	%rd157, %r114, 4;
	add.s64 	%rd158, %rd1, %rd157;
	mov.b32 	%r115, 2143289344;
	st.global.u32 	[%rd158], %r115;
	add.s64 	%rd159, %rd2, %rd157;
	st.global.u32 	[%rd159], %r115;
	mul.wide.s32 	%rd160, %r66, 4;
	add.s64 	%rd161, %rd158, %rd160;
	st.global.u32 	[%rd161], %r115;
	add.s64 	%rd162, %rd159, %rd160;
	st.global.u32 	[%rd162], %r115;
	add.s32 	%r135, %r135, 2;
$L__BB1_12:
	and.b32  	%r116, %r67, 1;
	setp.eq.b32 	%p49, %r116, 1;
	not.pred 	%p50, %p49;
	@%p50 bra 	$L__BB1_47;
	mad.lo.s32 	%r117, %r135, %r66, %r1;
	mul.wide.s32 	%rd163, %r117, 4;
	add.s64 	%rd164, %rd1, %rd163;
	mov.b32 	%r118, 2143289344;
	st.global.u32 	[%rd164], %r118;
	add.s64 	%rd165, %rd2, %rd163;
	st.global.u32 	[%rd165], %r118;
	bra.uni 	$L__BB1_47;
$L__BB1_14:
	setp.eq.s64 	%p5, %rd7, 0;
	mov.b32 	%r121, 0;
	@%p5 bra 	$L__BB1_16;
	cvta.to.global.u64 	%rd11, %rd7;
	mul.wide.s32 	%rd12, %r1, 4;
	add.s64 	%rd13, %rd11, %rd12;
	ld.global.nc.u32 	%r121, [%rd13];
$L__BB1_16:
	max.s32 	%r12, %r121, 0;
	setp.gt.s32 	%p6, %r67, %r12;
	sub.s32 	%r73, %r67, %r12;
	setp.ge.s32 	%p7, %r73, %r68;
	and.pred  	%p8, %p6, %p7;
	@%p8 bra 	$L__BB1_29;
	setp.lt.s32 	%p33, %r67, 1;
	@%p33 bra 	$L__BB1_47;
	and.b32  	%r13, %r67, 7;
	setp.lt.u32 	%p34, %r67, 8;
	mov.b32 	%r138, 0;
	@%p34 bra 	$L__BB1_21;
	and.b32  	%r138, %r67, 2147483640;
	neg.s32 	%r123, %r138;
	shl.b32 	%r16, %r66, 3;
	mul.wide.s32 	%rd95, %r66, 4;
	mov.u32 	%r122, %r1;
$L__BB1_20:
	.pragma "nounroll";
	mul.wide.s32 	%rd92, %r122, 4;
	add.s64 	%rd93, %rd1, %rd92;
	mov.b32 	%r102, 2143289344;
	st.global.u32 	[%rd93], %r102;
	add.s64 	%rd94, %rd2, %rd92;
	st.global.u32 	[%rd94], %r102;
	add.s64 	%rd96, %rd93, %rd95;
	st.global.u32 	[%rd96], %r102;
	add.s64 	%rd97, %rd94, %rd95;
	st.global.u32 	[%rd97], %r102;
	add.s64 	%rd98, %rd96, %rd95;
	st.global.u32 	[%rd98], %r102;
	add.s64 	%rd99, %rd97, %rd95;
	st.global.u32 	[%rd99], %r102;
	add.s64 	%rd100, %rd98, %rd95;
	st.global.u32 	[%rd100], %r102;
	add.s64 	%rd101, %rd99, %rd95;
	st.global.u32 	[%rd101], %r102;
	add.s64 	%rd102, %rd100, %rd95;
	st.global.u32 	[%rd102], %r102;
	add.s64 	%rd103, %rd101, %rd95;
	st.global.u32 	[%rd103], %r102;
	add.s64 	%rd104, %rd102, %rd95;
	st.global.u32 	[%rd104], %r102;
	add.s64 	%rd105, %rd103, %rd95;
	st.global.u32 	[%rd105], %r102;
	add.s64 	%rd106, %rd104, %rd95;
	st.global.u32 	[%rd106], %r102;
	add.s64 	%rd107, %rd105, %rd95;
	st.global.u32 	[%rd107], %r102;
	add.s64 	%rd108, %rd106, %rd95;
	st.global.u32 	[%rd108], %r102;
	add.s64 	%rd109, %rd107, %rd95;
	st.global.u32 	[%rd109], %r102;
	add.s32 	%r123, %r123, 8;
	add.s32 	%r122, %r122, %r16;
	setp.eq.s32 	%p35, %r123, 0;
	@%p35 bra 	$L__BB1_21;
	bra.uni 	$L__BB1_20;
$L__BB1_21:
	setp.eq.s32 	%p36, %r13, 0;
	@%p36 bra 	$L__BB1_47;
	and.b32  	%r61, %r67, 3;
	setp.lt.u32 	%p37, %r13, 4;
	@%p37 bra 	$L__BB1_24;
	mad.lo.s32 	%r103, %r138, %r66, %r1;
	mul.wide.s32 	%rd110, %r103, 4;
	add.s64 	%rd111, %rd1, %rd110;
	mov.b32 	%r104, 2143289344;
	st.global.u32 	[%rd111], %r104;
	add.s64 	%rd112, %rd2, %rd110;
	st.global.u32 	[%rd112], %r104;
	mul.wide.s32 	%rd113, %r66, 4;
	add.s64 	%rd114, %rd111, %rd113;
	st.global.u32 	[%rd114], %r104;
	add.s64 	%rd115, %rd112, %rd113;
	st.global.u32 	[%rd115], %r104;
	add.s64 	%rd116, %rd114, %rd113;
	st.global.u32 	[%rd116], %r104;
	add.s64 	%rd117, %rd115, %rd113;
	st.global.u32 	[%rd117], %r104;
	add.s64 	%rd118, %rd116, %rd113;
	st.global.u32 	[%rd118], %r104;
	add.s64 	%rd119, %rd117, %rd113;
	st.global.u32 	[%rd119], %r104;
	add.s32 	%r138, %r138, 4;
$L__BB1_24:
	setp.eq.s32 	%p38, %r61, 0;
	@%p38 bra 	$L__BB1_47;
	setp.eq.s32 	%p39, %r61, 1;
	@%p39 bra 	$L__BB1_27;
	mad.lo.s32 	%r105, %r138, %r66, %r1;
	mul.wide.s32 	%rd120, %r105, 4;
	add.s64 	%rd121, %rd1, %rd120;
	mov.b32 	%r106, 2143289344;
	st.global.u32 	[%rd121], %r106;
	add.s64 	%rd122, %rd2, %rd120;
	st.global.u32 	[%rd122], %r106;
	mul.wide.s32 	%rd123, %r66, 4;
	add.s64 	%rd124, %rd121, %rd123;
	st.global.u32 	[%rd124], %r106;
	add.s64 	%rd125, %rd122, %rd123;
	st.global.u32 	[%rd125], %r106;
	add.s32 	%r138, %r138, 2;
$L__BB1_27:
	and.b32  	%r107, %r67, 1;
	setp.eq.b32 	%p40, %r107, 1;
	not.pred 	%p41, %p40;
	@%p41 bra 	$L__BB1_47;
	mad.lo.s32 	%r108, %r138, %r66, %r1;
	mul.wide.s32 	%rd126, %r108, 4;
	add.s64 	%rd127, %rd1, %rd126;
	mov.b32 	%r109, 2143289344;
	st.global.u32 	[%rd127], %r109;
	add.s64 	%rd128, %rd2, %rd126;
	st.global.u32 	[%rd128], %r109;
	bra.uni 	$L__BB1_47;
$L__BB1_29:
	add.s32 	%r74, %r68, %r12;
	add.s32 	%r127, %r74, -1;
	setp.lt.s32 	%p9, %r127, 1;
	@%p9 bra 	$L__BB1_41;
	add.s32 	%r77, %r74, -2;
	and.b32  	%r22, %r127, 7;
	setp.lt.u32 	%p10, %r77, 7;
	mov.b32 	%r124, 0;
	@%p10 bra 	$L__BB1_33;
	and.b32  	%r124, %r127, 2147483640;
	mov.b32 	%r133, 0;
	mul.wide.s32 	%rd17, %r66, 4;
$L__BB1_32:
	.pragma "nounroll";
	mad.lo.s32 	%r79, %r133, %r66, %r1;
	mul.wide.s32 	%rd14, %r79, 4;
	add.s64 	%rd15, %rd1, %rd14;
	mov.b32 	%r80, 2143289344;
	st.global.u32 	[%rd15], %r80;
	add.s64 	%rd16, %rd2, %rd14;
	st.global.u32 	[%rd16], %r80;
	add.s64 	%rd18, %rd15, %rd17;
	st.global.u32 	[%rd18], %r80;
	add.s64 	%rd19, %rd16, %rd17;
	st.global.u32 	[%rd19], %r80;
	add.s64 	%rd20, %rd18, %rd17;
	st.global.u32 	[%rd20], %r80;
	add.s64 	%rd21, %rd19, %rd17;
	st.global.u32 	[%rd21], %r80;
	add.s64 	%rd22, %rd20, %rd17;
	st.global.u32 	[%rd22], %r80;
	add.s64 	%rd23, %rd21, %rd17;
	st.global.u32 	[%rd23], %r80;
	add.s64 	%rd24, %rd22, %rd17;
	st.global.u32 	[%rd24], %r80;
	add.s64 	%rd25, %rd23, %rd17;
	st.global.u32 	[%rd25], %r80;
	add.s64 	%rd26, %rd24, %rd17;
	st.global.u32 	[%rd26], %r80;
	add.s64 	%rd27, %rd25, %rd17;
	st.global.u32 	[%rd27], %r80;
	add.s64 	%rd28, %rd26, %rd17;
	st.global.u32 	[%rd28], %r80;
	add.s64 	%rd29, %rd27, %rd17;
	st.global.u32 	[%rd29], %r80;
	add.s64 	%rd30, %rd28, %rd17;
	st.global.u32 	[%rd30], %r80;
	add.s64 	%rd31, %rd29, %rd17;
	st.global.u32 	[%rd31], %r80;
	add.s32 	%r133, %r133, 8;
	setp.eq.s32 	%p11, %r133, %r124;
	@%p11 bra 	$L__BB1_33;
	bra.uni 	$L__BB1_32;
$L__BB1_33:
	setp.eq.s32 	%p12, %r22, 0;
	@%p12 bra 	$L__BB1_41;
	and.b32  	%r25, %r127, 3;
	setp.lt.u32 	%p13, %r22, 4;
	@%p13 bra 	$L__BB1_36;
	mad.lo.s32 	%r81, %r124, %r66, %r1;
	mul.wide.s32 	%rd32, %r81, 4;
	add.s64 	%rd33, %rd1, %rd32;
	mov.b32 	%r82, 2143289344;
	st.global.u32 	[%rd33], %r82;
	add.s64 	%rd34, %rd2, %rd32;
	st.global.u32 	[%rd34], %r82;
	mul.wide.s32 	%rd35, %r66, 4;
	add.s64 	%rd36, %rd33, %rd35;
	st.global.u32 	[%rd36], %r82;
	add.s64 	%rd37, %rd34, %rd35;
	st.global.u32 	[%rd37], %r82;
	add.s64 	%rd38, %rd36, %rd35;
	st.global.u32 	[%rd38], %r82;
	add.s64 	%rd39, %rd37, %rd35;
	st.global.u32 	[%rd39], %r82;
	add.s64 	%rd40, %rd38, %rd35;
	st.global.u32 	[%rd40], %r82;
	add.s64 	%rd41, %rd39, %rd35;
	st.global.u32 	[%rd41], %r82;
	add.s32 	%r124, %r124, 4;
$L__BB1_36:
	setp.eq.s32 	%p14, %r25, 0;
	@%p14 bra 	$L__BB1_41;
	setp.eq.s32 	%p15, %r25, 1;
	@%p15 bra 	$L__BB1_39;
	mad.lo.s32 	%r83, %r124, %r66, %r1;
	mul.wide.s32 	%rd42, %r83, 4;
	add.s64 	%rd43, %rd1, %rd42;
	mov.b32 	%r84, 2143289344;
	st.global.u32 	[%rd43], %r84;
	add.s64 	%rd44, %rd2, %rd42;
	st.global.u32 	[%rd44], %r84;
	mul.wide.s32 	%rd45, %r66, 4;
	add.s64 	%rd46, %rd43, %rd45;
	st.global.u32 	[%rd46], %r84;
	add.s64 	%rd47, %rd44, %rd45;
	st.global.u32 	[%rd47], %r84;
	add.s32 	%r124, %r124, 2;
$L__BB1_39:
	and.b32  	%r85, %r127, 1;
	setp.eq.b32 	%p16, %r85, 1;
	not.pred 	%p17, %p16;
	@%p17 bra 	$L__BB1_41;
	mad.lo.s32 	%r86, %r124, %r66, %r1;
	mul.wide.s32 	%rd48, %r86, 4;
	add.s64 	%rd49, %rd1, %rd48;
	mov.b32 	%r87, 2143289344;
	st.global.u32 	[%rd49], %r87;
	add.s64 	%rd50, %rd2, %rd48;
	st.global.u32 	[%rd50], %r87;
$L__BB1_41:
	setp.ge.s32 	%p18, %r127, %r67;
	@%p18 bra 	$L__BB1_47;
	and.b32  	%r30, %r68, 15;
	and.b32  	%r31, %r68, 7;
	add.s32 	%r32, %r31, -1;
	and.b32  	%r33, %r68, 2147483632;
	and.b32  	%r34, %r68, 3;
	neg.s32 	%r35, %r33;
	shl.b32 	%r36, %r66, 4;
	mov.f32 	%f163, 0f00000000;
	mul.wide.s32 	%rd5, %r66, 4;
	mov.f32 	%f164, %f163;
$L__BB1_43:
	setp.lt.u32 	%p19, %r68, 16;
	add.s32 	%r38, %r127, 1;
	sub.s32 	%r39, %r38, %r68;
	mov.f32 	%f180, 0f7F800000;
	mov.f32 	%f181, 0fFF800000;
	mov.b32 	%r131, 0;
	@%p19 bra 	$L__BB1_49;
	mad.lo.s32 	%r128, %r66, %r39, %r1;
	mov.f32 	%f180, 0f7F800000;
	mov.f32 	%f181, 0fFF800000;
	mov.u32 	%r129, %r35;
	bra.uni 	$L__BB1_48;
$L__BB1_45:
	setp.gt.s32 	%p30, %r51, -1082130432;
	fma.rn.f32 	%f158, %f35, 0f7F800000, 0f7F800000;
	selp.f32 	%f159, %f158, %f167, %p30;
	setp.eq.f32 	%p31, %f35, 0f00000000;
	selp.f32 	%f167, 0f80000000, %f159, %p31;
$L__BB1_46:
	mov.f32 	%f160, 0f3F000000;
	copysign.f32 	%f161, %f163, %f160;
	mul.f32 	%f162, %f161, %f167;
	fma.rn.f32 	%f164, %f164, 0f3F000000, %f162;
	add.s64 	%rd91, %rd1, %rd87;
	st.global.f32 	[%rd91], %f164;
	setp.eq.s32 	%p32, %r38, %r67;
	mov.u32 	%r127, %r38;
	@%p32 bra 	$L__BB1_47;
	bra.uni 	$L__BB1_43;
$L__BB1_47:
	ret;
$L__BB1_48:
	.pragma "nounroll";
	mul.wide.s32 	%rd51, %r128, 4;
	add.s64 	%rd52, %rd3, %rd51;
	ld.global.nc.f32 	%f43, [%rd52];
	min.f32 	%f44, %f180, %f43;
	max.f32 	%f45, %f181, %f43;
	mul.wide.s32 	%rd53, %r66, 4;
	add.s64 	%rd54, %rd52, %rd53;
	ld.global.nc.f32 	%f46, [%rd54];
	min.f32 	%f47, %f44, %f46;
	max.f32 	%f48, %f45, %f46;
	add.s64 	%rd55, %rd54, %rd53;
	ld.global.nc.f32 	%f49, [%rd55];
	min.f32 	%f50, %f47, %f49;
	max.f32 	%f51, %f48, %f49;
	add.s64 	%rd56, %rd55, %rd53;
	ld.global.nc.f32 	%f52, [%rd56];
	min.f32 	%f53, %f50, %f52;
	max.f32 	%f54, %f51, %f52;
	add.s64 	%rd57, %rd56, %rd53;
	ld.global.nc.f32 	%f55, [%rd57];
	min.f32 	%f56, %f53, %f55;
	max.f32 	%f57, %f54, %f55;
	add.s64 	%rd58, %rd57, %rd53;
	ld.global.nc.f32 	%f58, [%rd58];
	min.f32 	%f59, %f56, %f58;
	max.f32 	%f60, %f57, %f58;
	add.s64 	%rd59, %rd58, %rd53;
	ld.global.nc.f32 	%f61, [%rd59];
	min.f32 	%f62, %f59, %f61;
	max.f32 	%f63, %f60, %f61;
	add.s64 	%rd60, %rd59, %rd53;
	ld.global.nc.f32 	%f64, [%rd60];
	min.f32 	%f65, %f62, %f64;
	max.f32 	%f66, %f63, %f64;
	add.s64 	%rd61, %rd60, %rd53;
	ld.global.nc.f32 	%f67, [%rd61];
	min.f32 	%f68, %f65, %f67;
	max.f32 	%f69, %f66, %f67;
	add.s64 	%rd62, %rd61, %rd53;
	ld.global.nc.f32 	%f70, [%rd62];
	min.f32 	%f71, %f68, %f70;
	max.f32 	%f72, %f69, %f70;
	add.s64 	%rd63, %rd62, %rd53;
	ld.global.nc.f32 	%f73, [%rd63];
	min.f32 	%f74, %f71, %f73;
	max.f32 	%f75, %f72, %f73;
	add.s64 	%rd64, %rd63, %rd53;
	ld.global.nc.f32 	%f76, [%rd64];
	min.f32 	%f77, %f74, %f76;
	max.f32 	%f78, %f75, %f76;
	add.s64 	%rd65, %rd64, %rd53;
	ld.global.nc.f32 	%f79, [%rd65];
	min.f32 	%f80, %f77, %f79;
	max.f32 	%f81, %f78, %f79;
	add.s64 	%rd66, %rd65, %rd53;
	ld.global.nc.f32 	%f82, [%rd66];
	min.f32 	%f83, %f80, %f82;
	max.f32 	%f84, %f81, %f82;
	add.s64 	%rd67, %rd66, %rd53;
	ld.global.nc.f32 	%f85, [%rd67];
	min.f32 	%f86, %f83, %f85;
	max.f32 	%f87, %f84, %f85;
	add.s64 	%rd68, %rd67, %rd53;
	ld.global.nc.f32 	%f88, [%rd68];
	min.f32 	%f180, %f86, %f88;
	max.f32 	%f181, %f87, %f88;
	add.s32 	%r129, %r129, 16;
	add.s32 	%r128, %r128, %r36;
	setp.eq.s32 	%p20, %r129, 0;
	mov.u32 	%r131, %r33;
	@%p20 bra 	$L__BB1_49;
	bra.uni 	$L__BB1_48;
$L__BB1_49:
	setp.eq.s32 	%p21, %r30, 0;
	@%p21 bra 	$L__BB1_59;
	add.s32 	%r89, %r30, -1;
	setp.lt.u32 	%p22, %r89, 7;
	@%p22 bra 	$L__BB1_52;
	add.s32 	%r90, %r39, %r131;
	mad.lo.s32 	%r91, %r90, %r66, %r1;
	mul.wide.s32 	%rd69, %r91, 4;
	add.s64 	%rd70, %rd3, %rd69;
	ld.global.nc.f32 	%f90, [%rd70];
	min.f32 	%f91, %f180, %f90;
	max.f32 	%f92, %f181, %f90;
	mul.wide.s32 	%rd71, %r66, 4;
	add.s64 	%rd72, %rd70, %rd71;
	ld.global.nc.f32 	%f93, [%rd72];
	min.f32 	%f94, %f91, %f93;
	max.f32 	%f95, %f92, %f93;
	add.s64 	%rd73, %rd72, %rd71;
	ld.global.nc.f32 	%f96, [%rd73];
	min.f32 	%f97, %f94, %f96;
	max.f32 	%f98, %f95, %f96;
	add.s64 	%rd74, %rd73, %rd71;
	ld.global.nc.f32 	%f99, [%rd74];
	min.f32 	%f100, %f97, %f99;
	max.f32 	%f101, %f98, %f99;
	add.s64 	%rd75, %rd74, %rd71;
	ld.global.nc.f32 	%f102, [%rd75];
	min.f32 	%f103, %f100, %f102;
	max.f32 	%f104, %f101, %f102;
	add.s64 	%rd76, %rd75, %rd71;
	ld.global.nc.f32 	%f105, [%rd76];
	min.f32 	%f106, %f103, %f105;
	max.f32 	%f107, %f104, %f105;
	add.s64 	%rd77, %rd76, %rd71;
	ld.global.nc.f32 	%f108, [%rd77];
	min.f32 	%f109, %f106, %f108;
	max.f32 	%f110, %f107, %f108;
	add.s64 	%rd78, %rd77, %rd71;
	ld.global.nc.f32 	%f111, [%rd78];
	min.f32 	%f180, %f109, %f111;
	max.f32 	%f181, %f110, %f111;
	add.s32 	%r131, %r131, 8;
$L__BB1_52:
	setp.eq.s32 	%p23, %r31, 0;
	@%p23 bra 	$L__BB1_59;
	setp.lt.u32 	%p24, %r32, 3;
	@%p24 bra 	$L__BB1_55;
	add.s32 	%r92, %r39, %r131;
	mad.lo.s32 	%r93, %r92, %r66, %r1;
	mul.wide.s32 	%rd79, %r93, 4;
	add.s64 	%rd80, %rd3, %rd79;
	ld.global.nc.f32 	%f113, [%rd80];
	min.f32 	%f114, %f180, %f113;
	max.f32 	%f115, %f181, %f113;
	add.s64 	%rd82, %rd80, %rd5;
	ld.global.nc.f32 	%f116, [%rd82];
	min.f32 	%f117, %f114, %f116;
	max.f32 	%f118, %f115, %f116;
	add.s64 	%rd83, %rd82, %rd5;
	ld.global.nc.f32 	%f119, [%rd83];
	min.f32 	%f120, %f117, %f119;
	max.f32 	%f121, %f118, %f119;
	add.s64 	%rd84, %rd83, %rd5;
	ld.global.nc.f32 	%f122, [%rd84];
	min.f32 	%f180, %f120, %f122;
	max.f32 	%f181, %f121, %f122;
	add.s32 	%r131, %r131, 4;
$L__BB1_55:
	setp.eq.s32 	%p25, %r34, 0;
	@%p25 bra 	$L__BB1_59;
	setp.eq.s32 	%p26, %r34, 1;
	add.s32 	%r94, %r39, %r131;
	mad.lo.s32 	%r95, %r94, %r66, %r1;
	mul.wide.s32 	%rd85, %r95, 4;
	add.s64 	%rd4, %rd3, %rd85;
	ld.global.nc.f32 	%f123, [%rd4];
	min.f32 	%f180, %f180, %f123;
	max.f32 	%f181, %f181, %f123;
	@%p26 bra 	$L__BB1_59;
	setp.eq.s32 	%p27, %r34, 2;
	add.s64 	%rd6, %rd4, %rd5;
	ld.global.nc.f32 	%f124, [%rd6];
	min.f32 	%f180, %f180, %f124;
	max.f32 	%f181, %f181, %f124;
	@%p27 bra 	$L__BB1_59;
	add.s64 	%rd86, %rd6, %rd5;
	ld.global.nc.f32 	%f125, [%rd86];
	min.f32 	%f180, %f180, %f125;
	max.f32 	%f181, %f181, %f125;
$L__BB1_59:
	sub.f32 	%f126, %f181, %f180;
	max.f32 	%f127, %f126, 0f3A83126F;
	mad.lo.s32 	%r50, %r127, %r66, %r1;
	mul.wide.s32 	%rd87, %r50, 4;
	add.s64 	%rd88, %rd3, %rd87;
	ld.global.nc.f32 	%f128, [%rd88];
	sub.f32 	%f129, %f128, %f180;
	div.rn.f32 	%f130, %f129, %f127;
	add.f32 	%f131, %f130, 0fBF000000;
	mul.f32 	%f132, %f131, 0f3F28F5C3;
	fma.rn.f32 	%f133, %f163, 0f3F2B851F, %f132;
	max.f32 	%f134, %f133, 0fBF7FBE77;
	min.f32 	%f163, %f134, 0f3F7FBE77;
	add.s64 	%rd89, %rd2, %rd87;
	st.global.f32 	[%rd89], %f164;
	abs.f32 	%f135, %f163;
	mov.f32 	%f136, 0f3F800000;
	sub.f32 	%f137, %f136, %f135;
	rcp.approx.ftz.f32 	%f138, %f137;
	add.f32 	%f139, %f138, %f138;
	mul.f32 	%f140, %f135, %f139;
	setp.gt.f32 	%p28, %f135, 0f7E800000;
	selp.f32 	%f35, 0fC0000000, %f140, %p28;
	add.rz.f32 	%f141, %f35, %f136;
	mov.b32 	%r96, %f141;
	add.s32 	%r97, %r96, -1061158912;
	and.b32  	%r98, %r97, -8388608;
	mov.b32 	%r51, %f35;
	sub.s32 	%r99, %r51, %r98;
	mov.b32 	%f142, %r99;
	sub.s32 	%r100, 1082130432, %r98;
	mov.b32 	%f143, %r100;
	fma.rn.f32 	%f144, %f143, 0f3E800000, 0fBF800000;
	add.f32 	%f145, %f144, %f142;
	cvt.rn.f32.s32 	%f146, %r98;
	mul.f32 	%f147, %f146, 0f34000000;
	fma.rn.f32 	%f148, %f145, 0fBD39BF78, 0f3DD80012;
	fma.rn.f32 	%f149, %f148, %f145, 0fBE0778E0;
	fma.rn.f32 	%f150, %f149, %f145, 0f3E146475;
	fma.rn.f32 	%f151, %f150, %f145, 0fBE2A68DD;
	fma.rn.f32 	%f152, %f151, %f145, 0f3E4CAF9E;
	fma.rn.f32 	%f153, %f152, %f145, 0fBE800042;
	fma.rn.f32 	%f154, %f153, %f145, 0f3EAAAAE6;
	fma.rn.f32 	%f155, %f154, %f145, 0fBF000000;
	mul.f32 	%f156, %f145, %f155;
	fma.rn.f32 	%f157, %f156, %f145, %f145;
	fma.rn.f32 	%f167, %f147, 0f3F317218, %f157;
	setp.gt.u32 	%p29, %r51, 2139095039;
	@%p29 bra 	$L__BB1_45;
	bra.uni 	$L__BB1_46;

}


// ===== COMPILED SASS (sm_100) =====

	.target	sm_100

	.elftype	@"ET_EXEC"


//--------------------- .note.nv.tkinfo           --------------------------
	.section	.note.nv.tkinfo,"",@"SHT_NOTE"
	.sectionflags	@"SHF_NOTE_NV_TKINFO"
	.tkinfo
        /*0018*/ 	.word	0x00000002
        /*0030*/ 	.string	""
        /*0030*/ 	.string	"ptxas"
        /*0030*/ 	.string	"Cuda compilation tools, release 13.0, V13.0.88"
        /*0030*/ 	.string	"Build cuda_13.0.r13.0/compiler.36424714_0"
        /*0030*/ 	.string	"-arch sm_100 -m 64 "



//--------------------- .note.nv.cuinfo           --------------------------
	.section	.note.nv.cuinfo,"",@"SHT_NOTE"
	.sectionflags	@"SHF_NOTE_NV_CUINFO"
        /*0018*/ 	.short	0x0002
        /*001a*/ 	.short	0x0064
        /*001c*/ 	.short	0x0082
	.zero		2


//--------------------- .nv.info                  --------------------------
	.section	.nv.info,"",@"SHT_CUDA_INFO"
	.align	4


	//----- nvinfo : EIATTR_REGCOUNT
	.align		4
        /*0000*/ 	.byte	0x04, 0x2f
        /*0002*/ 	.short	(.L_1 - .L_0)
	.align		4
.L_0:
        /*0004*/ 	.word	index@(fisher_batch_f32)
        /*0008*/ 	.word	0x00000019


	//----- nvinfo : EIATTR_FRAME_SIZE
	.align		4
.L_1:
        /*000c*/ 	.byte	0x04, 0x11
        /*000e*/ 	.short	(.L_3 - .L_2)
	.align		4
.L_2:
        /*0010*/ 	.word	index@($__internal_1_$__cuda_sm3x_div_rn_noftz_f32_slowpath)
        /*0014*/ 	.word	0x00000000


	//----- nvinfo : EIATTR_FRAME_SIZE
	.align		4
.L_3:
        /*0018*/ 	.byte	0x04, 0x11
        /*001a*/ 	.short	(.L_5 - .L_4)
	.align		4
.L_4:
        /*001c*/ 	.word	index@(fisher_batch_f32)
        /*0020*/ 	.word	0x00000000


	//----- nvinfo : EIATTR_REGCOUNT
	.align		4
.L_5:
        /*0024*/ 	.byte	0x04, 0x2f
        /*0026*/ 	.short	(.L_7 - .L_6)
	.align		4
.L_6:
        /*0028*/ 	.word	index@(fisher_many_series_one_param_f32)
        /*002c*/ 	.word	0x00000020


	//----- nvinfo : EIATTR_FRAME_SIZE
	.align		4
.L_7:
        /*0030*/ 	.byte	0x04, 0x11
        /*0032*/ 	.short	(.L_9 - .L_8)
	.align		4
.L_8:
        /*0034*/ 	.word	index@($__internal_0_$__cuda_sm3x_div_rn_noftz_f32_slowpath)
        /*0038*/ 	.word	0x00000000


	//----- nvinfo : EIATTR_FRAME_SIZE
	.align		4
.L_9:
        /*003c*/ 	.byte	0x04, 0x11
        /*003e*/ 	.short	(.L_11 - .L_10)
	.align		4
.L_10:
        /*0040*/ 	.word	index@(fisher_many_series_one_param_f32)
        /*0044*/ 	.word	0x00000000


	//----- nvinfo : EIATTR_MIN_STACK_SIZE
	.align		4
.L_11:
        /*0048*/ 	.byte	0x04, 0x12
        /*004a*/ 	.short	(.L_13 - .L_12)
	.align		4
.L_12:
        /*004c*/ 	.word	index@(fisher_many_series_one_param_f32)
        /*0050*/ 	.word	0x00000000


	//----- nvinfo : EIATTR_MIN_STACK_SIZE
	.align		4
.L_13:
        /*0054*/ 	.byte	0x04, 0x12
        /*0056*/ 	.short	(.L_15 - .L_14)
	.align		4
.L_14:
        /*0058*/ 	.word	index@(fisher_batch_f32)
        /*005c*/ 	.word	0x00000000
.L_15:


//--------------------- .nv.compat                --------------------------
	.section	.nv.compat,"",@"SHT_CUDA_COMPAT_INFO"
	.align	4
        /*0000*/ 	.byte	0x02, 0x09, 0x00, 0x00, 0x02, 0x02, 0x01, 0x00, 0x02, 0x05, 0x05, 0x00, 0x03, 0x07, 0x01, 0x01
        /*0010*/ 	.byte	0x02, 0x03, 0x00, 0x00, 0x02, 0x06, 0x01, 0x00, 0x04, 0x0b, 0x08, 0x00, 0x01, 0x00, 0x00, 0x00
        /*0020*/ 	.byte	0x00, 0x00, 0x00, 0x00


//--------------------- .nv.info.fisher_many_series_one_param_f32 --------------------------
	.section	.nv.info.fisher_many_series_one_param_f32,"",@"SHT_CUDA_INFO"
	.sectionflags	@""
	.align	4


	//----- nvinfo : EIATTR_CUDA_API_VERSION
	.align		4
        /*0000*/ 	.byte	0x04, 0x37
        /*0002*/ 	.short	(.L_17 - .L_16)
.L_16:
        /*0004*/ 	.word	0x00000082


	//----- nvinfo : EIATTR_KPARAM_INFO
	.align		4
.L_17:
        /*0008*/ 	.byte	0x04, 0x17
        /*000a*/ 	.short	(.L_19 - .L_18)
.L_18:
        /*000c*/ 	.word	0x00000000
        /*0010*/ 	.short	0x0006
        /*0012*/ 	.short	0x0028
        /*0014*/ 	.byte	0x00, 0xf5, 0x21, 0x00


	//----- nvinfo : EIATTR_KPARAM_INFO
	.align		4
.L_19:
        /*0018*/ 	.byte	0x04, 0x17
        /*001a*/ 	.short	(.L_21 - .L_20)
.L_20:
        /*001c*/ 	.word	0x00000000
        /*0020*/ 	.short	0x0005
        /*0022*/ 	.short	0x0020
        /*0024*/ 	.byte	0x00, 0xf5, 0x21, 0x00


	//----- nvinfo : EIATTR_KPARAM_INFO
	.align		4
.L_21:
        /*0028*/ 	.byte	0x04, 0x17
        /*002a*/ 	.short	(.L_23 - .L_22)
.L_22:
        /*002c*/ 	.word	0x00000000
        /*0030*/ 	.short	0x0004
        /*0032*/ 	.short	0x0018
        /*0034*/ 	.byte	0x00, 0xf0, 0x11, 0x00


	//----- nvinfo : EIATTR_KPARAM_INFO
	.align		4
.L_23:
        /*0038*/ 	.byte	0x04, 0x17
        /*003a*/ 	.short	(.L_25 - .L_24)
.L_24:
        /*003c*/ 	.word	0x00000000
        /*0040*/ 	.short	0x0003
        /*0042*/ 	.short	0x0014
        /*0044*/ 	.byte	0x00, 0xf0, 0x11, 0x00


	//----- nvinfo : EIATTR_KPARAM_INFO
	.align		4
.L_25:
        /*0048*/ 	.byte	0x04, 0x17
        /*004a*/ 	.short	(.L_27 - .L_26)
.L_26:
        /*004c*/ 	.word	0x00000000
        /*0050*/ 	.short	0x0002
        /*0052*/ 	.short	0x0010
        /*0054*/ 	.byte	0x00, 0xf0, 0x11, 0x00


	//----- nvinfo : EIATTR_KPARAM_INFO
	.align		4
.L_27:
        /*0058*/ 	.byte	0x04, 0x17
        /*005a*/ 	.short	(.L_29 - .L_28)
.L_28:
        /*005c*/ 	.word	0x00000000
        /*0060*/ 	.short	0x0001
        /*0062*/ 	.short	0x0008
        /*0064*/ 	.byte	0x00, 0xf5, 0x21, 0x00


	//----- nvinfo : EIATTR_KPARAM_INFO
	.align		4
.L_29:
        /*0068*/ 	.byte	0x04, 0x17
        /*006a*/ 	.short	(.L_31 - .L_30)
.L_30:
        /*006c*/ 	.word	0x00000000
        /*0070*/ 	.short	0x0000
        /*0072*/ 	.short	0x0000
        /*0074*/ 	.byte	0x00, 0xf5, 0x21, 0x00


	//----- nvinfo : EIATTR_SPARSE_MMA_MASK
	.align		4
.L_31:
        /*0078*/ 	.byte	0x03, 0x50
        /*007a*/ 	.short	0x0000


	//----- nvinfo : EIATTR_MAXREG_COUNT
	.align		4
        /*007c*/ 	.byte	0x03, 0x1b
        /*007e*/ 	.short	0x00ff


	//----- nvinfo : EIATTR_MERCURY_ISA_VERSION
	.align		4
        /*0080*/ 	.byte	0x03, 0x5f
        /*0082*/ 	.short	0x0101


	//----- nvinfo : EIATTR_VRC_CTA_INIT_COUNT
	.align		4
        /*0084*/ 	.byte	0x02, 0x4a
	.zero		1
	.zero		1


	//----- nvinfo : EIATTR_EXIT_INSTR_OFFSETS
	.align		4
        /*0088*/ 	.byte	0x04, 0x1c
        /*008a*/ 	.short	(.L_33 - .L_32)


	//   ....[0]....
.L_32:
        /*008c*/ 	.word	0x00000070


	//   ....[1]....
        /*0090*/ 	.word	0x000000f0


	//   ....[2]....
        /*0094*/ 	.word	0x000003f0


	//   ....[3]....
        /*0098*/ 	.word	0x00000590


	//   ....[4]....
        /*009c*/ 	.word	0x000006b0


	//   ....[5]....
        /*00a0*/ 	.word	0x00000740


	//   ....[6]....
        /*00a4*/ 	.word	0x00000830


	//   ....[7]....
        /*00a8*/ 	.word	0x00000b30


	//   ....[8]....
        /*00ac*/ 	.word	0x00000cd0


	//   ....[9]....
        /*00b0*/ 	.word	0x00000df0


	//   ....[10]....
        /*00b4*/ 	.word	0x00000e80


	//   ....[11]....
        /*00b8*/ 	.word	0x00001590


	//   ....[12]....
        /*00bc*/ 	.word	0x00002390


	//----- nvinfo : EIATTR_CRS_STACK_SIZE
	.align		4
.L_33:
        /*00c0*/ 	.byte	0x04, 0x1e
        /*00c2*/ 	.short	(.L_35 - .L_34)
.L_34:
        /*00c4*/ 	.word	0x00000000


	//----- nvinfo : EIATTR_CBANK_PARAM_SIZE
	.align		4
.L_35:
        /*00c8*/ 	.byte	0x03, 0x19
        /*00ca*/ 	.short	0x0030


	//----- nvinfo : EIATTR_PARAM_CBANK
	.align		4
        /*00cc*/ 	.byte	0x04, 0x0a
        /*00ce*/ 	.short	(.L_37 - .L_36)
	.align		4
.L_36:
        /*00d0*/ 	.word	index@(.nv.constant0.fisher_many_series_one_param_f32)
        /*00d4*/ 	.short	0x0380
        /*00d6*/ 	.short	0x0030


	//----- nvinfo : EIATTR_SW_WAR
	.align		4
.L_37:
        /*00d8*/ 	.byte	0x04, 0x36
        /*00da*/ 	.short	(.L_39 - .L_38)
.L_38:
        /*00dc*/ 	.word	0x00000008
.L_39:


//--------------------- .nv.info.fisher_batch_f32 --------------------------
	.section	.nv.info.fisher_batch_f32,"",@"SHT_CUDA_INFO"
	.sectionflags	@""
	.align	4


	//----- nvinfo : EIATTR_CUDA_API_VERSION
	.align		4
        /*0000*/ 	.byte	0x04, 0x37
        /*0002*/ 	.short	(.L_41 - .L_40)
.L_40:
        /*0004*/ 	.word	0x00000082


	//----- nvinfo : EIATTR_KPARAM_INFO
	.align		4
.L_41:
        /*0008*/ 	.byte	0x04, 0x17
        /*000a*/ 	.short	(.L_43 - .L_42)
.L_42:
        /*000c*/ 	.word	0x00000000
        /*0010*/ 	.short	0x0006
        /*0012*/ 	.short	0x0028
        /*0014*/ 	.byte	0x00, 0xf5, 0x21, 0x00


	//----- nvinfo : EIATTR_KPARAM_INFO
	.align		4
.L_43:
        /*0018*/ 	.byte	0x04, 0x17
        /*001a*/ 	.short	(.L_45 - .L_44)
.L_44:
        /*001c*/ 	.word	0x00000000
        /*0020*/ 	.short	0x0005
        /*0022*/ 	.short	0x0020
        /*0024*/ 	.byte	0x00, 0xf5, 0x21, 0x00


	//----- nvinfo : EIATTR_KPARAM_INFO
	.align		4
.L_45:
        /*0028*/ 	.byte	0x04, 0x17
        /*002a*/ 	.short	(.L_47 - .L_46)
.L_46:
        /*002c*/ 	.word	0x00000000
        /*0030*/ 	.short	0x0004
        /*0032*/ 	.short	0x0018
        /*0034*/ 	.byte	0x00, 0xf0, 0x11, 0x00


	//----- nvinfo : EIATTR_KPARAM_INFO
	.align		4
.L_47:
        /*0038*/ 	.byte	0x04, 0x17
        /*003a*/ 	.short	(.L_49 - .L_48)
.L_48:
        /*003c*/ 	.word	0x00000000
        /*0040*/ 	.short	0x0003
        /*0042*/ 	.short	0x0014
        /*0044*/ 	.byte	0x00, 0xf0, 0x11, 0x00


	//----- nvinfo : EIATTR_KPARAM_INFO
	.align		4
.L_49:
        /*0048*/ 	.byte	0x04, 0x17
        /*004a*/ 	.short	(.L_51 - .L_50)
.L_50:
        /*004c*/ 	.word	0x00000000
        /*0050*/ 	.short	0x0002
        /*0052*/ 	.short	0x0010
        /*0054*/ 	.byte	0x00, 0xf0, 0x11, 0x00


	//----- nvinfo : EIATTR_KPARAM_INFO
	.align		4
.L_51:
        /*0058*/ 	.byte	0x04, 0x17
        /*005a*/ 	.short	(.L_53 - .L_52)
.L_52:
        /*005c*/ 	.word	0x00000000
        /*0060*/ 	.short	0x0001
        /*0062*/ 	.short	0x0008
        /*0064*/ 	.byte	0x00, 0xf5, 0x21, 0x00


	//----- nvinfo : EIATTR_KPARAM_INFO
	.align		4
.L_53:
        /*0068*/ 	.byte	0x04, 0x17
        /*006a*/ 	.short	(.L_55 - .L_54)
.L_54:
        /*006c*/ 	.word	0x00000000
        /*0070*/ 	.short	0x0000
        /*0072*/ 	.short	0x0000
        /*0074*/ 	.byte	0x00, 0xf5, 0x21, 0x00


	//----- nvinfo : EIATTR_SPARSE_MMA_MASK
	.align		4
.L_55:
        /*0078*/ 	.byte	0x03, 0x50
        /*007a*/ 	.short	0x0000


	//----- nvinfo : EIATTR_MAXREG_COUNT
	.align		4
        /*007c*/ 	.byte	0x03, 0x1b
        /*007e*/ 	.short	0x00ff


	//----- nvinfo : EIATTR_NUM_BARRIERS
	.align		4
        /*0080*/ 	.byte	0x02, 0x4c
        /*0082*/ 	.byte	0x01
	.zero		1


	//----- nvinfo : EIATTR_MERCURY_ISA_VERSION
	.align		4
        /*0084*/ 	.byte	0x03, 0x5f
        /*0086*/ 	.short	0x0101


	//----- nvinfo : EIATTR_VRC_CTA_INIT_COUNT
	.align		4
        /*0088*/ 	.byte	0x02, 0x4a
	.zero		1
	.zero		1


	//----- nvinfo : EIATTR_EXIT_INSTR_OFFSETS
	.align		4
        /*008c*/ 	.byte	0x04, 0x1c
        /*008e*/ 	.short	(.L_57 - .L_56)


	//   ....[0]....
.L_56:
        /*0090*/ 	.word	0x00000040


	//   ....[1]....
        /*0094*/ 	.word	0x00000140


	//   ....[2]....
        /*0098*/ 	.word	0x00000210


	//   ....[3]....
        /*009c*/ 	.word	0x00000270


	//   ....[4]....
        /*00a0*/ 	.word	0x00000340


	//   ....[5]....
        /*00a4*/ 	.word	0x00000490


	//   ....[6]....
        /*00a8*/ 	.word	0x00000f50


	//----- nvinfo : EIATTR_CRS_STACK_SIZE
	.align		4
.L_57:
        /*00ac*/ 	.byte	0x04, 0x1e
        /*00ae*/ 	.short	(.L_59 - .L_58)
.L_58:
        /*00b0*/ 	.word	0x00000000


	//----- nvinfo : EIATTR_CBANK_PARAM_SIZE
	.align		4
.L_59:
        /*00b4*/ 	.byte	0x03, 0x19
        /*00b6*/ 	.short	0x0030


	//----- nvinfo : EIATTR_PARAM_CBANK
	.align		4
        /*00b8*/ 	.byte	0x04, 0x0a
        /*00ba*/ 	.short	(.L_61 - .L_60)
	.align		4
.L_60:
        /*00bc*/ 	.word	index@(.nv.constant0.fisher_batch_f32)
        /*00c0*/ 	.short	0x0380
        /*00c2*/ 	.short	0x0030


	//----- nvinfo : EIATTR_SW_WAR
	.align		4
.L_61:
        /*00c4*/ 	.byte	0x04, 0x36
        /*00c6*/ 	.short	(.L_63 - .L_62)
.L_62:
        /*00c8*/ 	.word	0x00000008
.L_63:


//--------------------- .nv.callgraph             --------------------------
	.section	.nv.callgraph,"",@"SHT_CUDA_CALLGRAPH"
	.align	4
	.sectionentsize	8
	.align		4
        /*0000*/ 	.word	0x00000000
	.align		4
        /*0004*/ 	.word	0xffffffff
	.align		4
        /*0008*/ 	.word	0x00000000
	.align		4
        /*000c*/ 	.word	0xfffffffe
	.align		4
        /*0010*/ 	.word	0x00000000
	.align		4
        /*0014*/ 	.word	0xfffffffd
	.align		4
        /*0018*/ 	.word	0x00000000
	.align		4
        /*001c*/ 	.word	0xfffffffc


//--------------------- .text.fisher_many_series_one_param_f32 --------------------------
	.section	.text.fisher_many_series_one_param_f32,"ax",@progbits
	.align	128
        .global         fisher_many_series_one_param_f32
        .type           fisher_many_series_one_param_f32,@function
        .size           fisher_many_series_one_param_f32,(.L_x_67 - fisher_many_series_one_param_f32)
        .other          fisher_many_series_one_param_f32,@"STO_CUDA_ENTRY STV_DEFAULT"
fisher_many_series_one_param_f32:
.text.fisher_many_series_one_param_f32:
[----:B------:R-:W-:Y:S01]  /*0000*/  LDC R1, c[0x0][0x37c] ;  /* 0x0000df00ff017b82 */ /* 0x000fe20000000800 */
[----:B------:R-:W0:Y:S07]  /*0010*/  S2R R3, SR_TID.X ;  /* 0x0000000000037919 */ /* 0x000e2e0000002100 */
[----:B------:R-:W0:Y:S08]  /*0020*/  S2UR UR4, SR_CTAID.X ;  /* 0x00000000000479c3 */ /* 0x000e300000002500 */
[----:B------:R-:W0:Y:S08]  /*0030*/  LDC R0, c[0x0][0x360] ;  /* 0x0000d800ff007b82 */ /* 0x000e300000000800 */
[----:B------:R-:W1:Y:S01]  /*0040*/  LDC R5, c[0x0][0x390] ;  /* 0x0000e400ff057b82 */ /* 0x000e620000000800 */
[----:B0-----:R-:W-:-:S05]  /*0050*/  IMAD R0, R0, UR4, R3 ;  /* 0x0000000400007c24 */ /* 0x001fca000f8e0203 */
[----:B-1----:R-:W-:-:S13]  /*0060*/  ISETP.GE.AND P0, PT, R0, R5, PT ;  /* 0x000000050000720c */ /* 0x002fda0003f06270 */
[----:B------:R-:W-:Y:S05]  /*0070*/  @P0 EXIT ;  /* 0x000000000000094d */ /* 0x000fea0003800000 */
[----:B------:R-:W0:Y:S01]  /*0080*/  LDC R6, c[0x0][0x398] ;  /* 0x0000e600ff067b82 */ /* 0x000e220000000800 */
[----:B------:R-:W1:Y:S07]  /*0090*/  LDCU.64 UR4, c[0x0][0x358] ;  /* 0x00006b00ff0477ac */ /* 0x000e6e0008000a00 */
[----:B------:R-:W2:Y:S01]  /*00a0*/  LDC R2, c[0x0][0x394] ;  /* 0x0000e500ff027b82 */ /* 0x000ea20000000800 */
[C---:B0-----:R-:W-:Y:S02]  /*00b0*/  ISETP.GT.AND P1, PT, R6.reuse, RZ, PT ;  /* 0x000000ff0600720c */ /* 0x041fe40003f24270 */
[----:B--2---:R-:W-:-:S13]  /*00c0*/  ISETP.GT.AND P0, PT, R6, R2, PT ;  /* 0x000000020600720c */ /* 0x004fda0003f04270 */
[----:B-1----:R-:W-:Y:S05]  /*00d0*/  @!P0 BRA P1, `(.L_x_0) ;  /* 0x00000004009c8947 */ /* 0x002fea0000800000 */
[----:B------:R-:W-:-:S13]  /*00e0*/  ISETP.GE.AND P0, PT, R2, 0x1, PT ;  /* 0x000000010200780c */ /* 0x000fda0003f06270 */
[----:B------:R-:W-:Y:S05]  /*00f0*/  @!P0 EXIT ;  /* 0x000000000000894d */ /* 0x000fea0003800000 */
[C---:B------:R-:W-:Y:S01]  /*0100*/  ISETP.GE.U32.AND P0, PT, R2.reuse, 0x8, PT ;  /* 0x000000080200780c */ /* 0x040fe20003f06070 */
[----:B------:R-:W-:Y:S01]  /*0110*/  HFMA2 R4, -RZ, RZ, 0, 0 ;  /* 0x00000000ff047431 */ /* 0x000fe200000001ff */
[----:B------:R-:W-:-:S04]  /*0120*/  LOP3.LUT R3, R2, 0x7, RZ, 0xc0, !PT ;  /* 0x0000000702037812 */ /* 0x000fc800078ec0ff */
[----:B------:R-:W-:-:S07]  /*0130*/  ISETP.NE.AND P1, PT, R3, RZ, PT ;  /* 0x000000ff0300720c */ /* 0x000fce0003f25270 */
[----:B------:R-:W-:Y:S06]  /*0140*/  @!P0 BRA `(.L_x_1) ;  /* 0x0000000000a88947 */ /* 0x000fec0003800000 */
[----:B------:R-:W0:Y:S01]  /*0150*/  LDC.64 R8, c[0x0][0x3a0] ;  /* 0x0000e800ff087b82 */ /* 0x000e220000000a00 */
[----:B------:R-:W-:Y:S02]  /*0160*/  LOP3.LUT R4, R2, 0x7ffffff8, RZ, 0xc0, !PT ;  /* 0x7ffffff802047812 */ /* 0x000fe400078ec0ff */
[----:B------:R-:W-:-:S03]  /*0170*/  MOV R6, R0 ;  /* 0x0000000000067202 */ /* 0x000fc60000000f00 */
[----:B------:R-:W-:Y:S02]  /*0180*/  IMAD.MOV R7, RZ, RZ, -R4 ;  /* 0x000000ffff077224 */ /* 0x000fe400078e0a04 */
[----:B------:R-:W1:Y:S05]  /*0190*/  LDC.64 R10, c[0x0][0x3a8] ;  /* 0x0000ea00ff0a7b82 */ /* 0x000e6a0000000a00 */
.L_x_2:
[C---:B0---4-:R-:W-:Y:S01]  /*01a0*/  IMAD.WIDE R18, R6.reuse, 0x4, R8 ;  /* 0x0000000406127825 */ /* 0x051fe200078e0208 */
[----:B------:R-:W-:Y:S02]  /*01b0*/  MOV R29, 0x7fc00000 ;  /* 0x7fc00000001d7802 */ /* 0x000fe40000000f00 */
[----:B------:R-:W-:Y:S01]  /*01c0*/  IADD3 R7, PT, PT, R7, 0x8, RZ ;  /* 0x0000000807077810 */ /* 0x000fe20007ffe0ff */
[----:B-1----:R-:W-:Y:S02]  /*01d0*/  IMAD.WIDE R14, R6, 0x4, R10 ;  /* 0x00000004060e7825 */ /* 0x002fe400078e020a */
[----:B------:R0:W-:Y:S01]  /*01e0*/  STG.E desc[UR4][R18.64], R29 ;  /* 0x0000001d12007986 */ /* 0x0001e2000c101904 */
[----:B------:R-:W-:Y:S01]  /*01f0*/  ISETP.NE.AND P0, PT, R7, RZ, PT ;  /* 0x000000ff0700720c */ /* 0x000fe20003f05270 */
[C---:B------:R-:W-:Y:S02]  /*0200*/  IMAD.WIDE R12, R5.reuse, 0x4, R18 ;  /* 0x00000004050c7825 */ /* 0x040fe400078e0212 */
[----:B------:R-:W-:Y:S02]  /*0210*/  STG.E desc[UR4][R14.64], R29 ;  /* 0x0000001d0e007986 */ /* 0x000fe4000c101904 */
[----:B------:R-:W-:-:S02]  /*0220*/  IMAD.WIDE R22, R5, 0x4, R14 ;  /* 0x0000000405167825 */ /* 0x000fc400078e020e */
[----:B------:R1:W-:Y:S02]  /*0230*/  STG.E desc[UR4][R12.64], R29 ;  /* 0x0000001d0c007986 */ /* 0x0003e4000c101904 */
[C---:B------:R-:W-:Y:S02]  /*0240*/  IMAD.WIDE R26, R5.reuse, 0x4, R12 ;  /* 0x00000004051a7825 */ /* 0x040fe400078e020c */
[----:B------:R-:W-:Y:S02]  /*0250*/  STG.E desc[UR4][R22.64], R29 ;  /* 0x0000001d16007986 */ /* 0x000fe4000c101904 */
[C---:B------:R-:W-:Y:S02]  /*0260*/  IMAD.WIDE R16, R5.reuse, 0x4, R22 ;  /* 0x0000000405107825 */ /* 0x040fe400078e0216 */
[----:B------:R-:W-:Y:S02]  /*0270*/  STG.E desc[UR4][R26.64], R29 ;  /* 0x0000001d1a007986 */ /* 0x000fe4000c101904 */
[----:B0-----:R-:W-:-:S02]  /*0280*/  IMAD.WIDE R18, R5, 0x4, R26 ;  /* 0x0000000405127825 */ /* 0x001fc400078e021a */
[----:B------:R0:W-:Y:S02]  /*0290*/  STG.E desc[UR4][R16.64], R29 ;  /* 0x0000001d10007986 */ /* 0x0001e4000c101904 */
[C---:B------:R-:W-:Y:S02]  /*02a0*/  IMAD.WIDE R20, R5.reuse, 0x4, R16 ;  /* 0x0000000405147825 */ /* 0x040fe400078e0210 */
[----:B------:R2:W-:Y:S02]  /*02b0*/  STG.E desc[UR4][R18.64], R29 ;  /* 0x0000001d12007986 */ /* 0x0005e4000c101904 */
[C---:B------:R-:W-:Y:S02]  /*02c0*/  IMAD.WIDE R24, R5.reuse, 0x4, R18 ;  /* 0x0000000405187825 */ /* 0x040fe400078e0212 */
[----:B------:R3:W-:Y:S02]  /*02d0*/  STG.E desc[UR4][R20.64], R29 ;  /* 0x0000001d14007986 */ /* 0x0007e4000c101904 */
[----:B-1----:R-:W-:-:S02]  /*02e0*/  IMAD.WIDE R12, R5, 0x4, R20 ;  /* 0x00000004050c7825 */ /* 0x002fc400078e0214 */
[----:B------:R4:W-:Y:S02]  /*02f0*/  STG.E desc[UR4][R24.64], R29 ;  /* 0x0000001d18007986 */ /* 0x0009e4000c101904 */
[C---:B------:R-:W-:Y:S02]  /*0300*/  IMAD.WIDE R14, R5.reuse, 0x4, R24 ;  /* 0x00000004050e7825 */ /* 0x040fe400078e0218 */
[----:B------:R4:W-:Y:S02]  /*0310*/  STG.E desc[UR4][R12.64], R29 ;  /* 0x0000001d0c007986 */ /* 0x0009e4000c101904 */
[C---:B0-----:R-:W-:Y:S02]  /*0320*/  IMAD.WIDE R16, R5.reuse, 0x4, R12 ;  /* 0x0000000405107825 */ /* 0x041fe400078e020c */
[----:B------:R4:W-:Y:S02]  /*0330*/  STG.E desc[UR4][R14.64], R29 ;  /* 0x0000001d0e007986 */ /* 0x0009e4000c101904 */
[----:B--2---:R-:W-:-:S02]  /*0340*/  IMAD.WIDE R18, R5, 0x4, R14 ;  /* 0x0000000405127825 */ /* 0x004fc400078e020e */
[----:B------:R4:W-:Y:S02]  /*0350*/  STG.E desc[UR4][R16.64], R29 ;  /* 0x0000001d10007986 */ /* 0x0009e4000c101904 */
[C---:B---3--:R-:W-:Y:S02]  /*0360*/  IMAD.WIDE R20, R5.reuse, 0x4, R16 ;  /* 0x0000000405147825 */ /* 0x048fe400078e0210 */
[----:B------:R4:W-:Y:S02]  /*0370*/  STG.E desc[UR4][R18.64], R29 ;  /* 0x0000001d12007986 */ /* 0x0009e4000c101904 */
[C---:B------:R-:W-:Y:S02]  /*0380*/  IMAD.WIDE R22, R5.reuse, 0x4, R18 ;  /* 0x0000000405167825 */ /* 0x040fe400078e0212 */
[----:B------:R4:W-:Y:S02]  /*0390*/  STG.E desc[UR4][R20.64], R29 ;  /* 0x0000001d14007986 */ /* 0x0009e4000c101904 */
[----:B------:R-:W-:-:S02]  /*03a0*/  IMAD.WIDE R26, R5, 0x4, R20 ;  /* 0x00000004051a7825 */ /* 0x000fc400078e0214 */
[----:B------:R4:W-:Y:S02]  /*03b0*/  STG.E desc[UR4][R22.64], R29 ;  /* 0x0000001d16007986 */ /* 0x0009e4000c101904 */
[----:B------:R-:W-:Y:S02]  /*03c0*/  IMAD R6, R5, 0x8, R6 ;  /* 0x0000000805067824 */ /* 0x000fe400078e0206 */
[----:B------:R4:W-:Y:S01]  /*03d0*/  STG.E desc[UR4][R26.64], R29 ;  /* 0x0000001d1a007986 */ /* 0x0009e2000c101904 */
[----:B------:R-:W-:Y:S05]  /*03e0*/  @P0 BRA `(.L_x_2) ;  /* 0xfffffffc006c0947 */ /* 0x000fea000383ffff */
.L_x_1:
[----:B------:R-:W-:Y:S05]  /*03f0*/  @!P1 EXIT ;  /* 0x000000000000994d */ /* 0x000fea0003800000 */
[----:B------:R-:W-:Y:S02]  /*0400*/  ISETP.GE.U32.AND P0, PT, R3, 0x4, PT ;  /* 0x000000040300780c */ /* 0x000fe40003f06070 */
[----:B----4-:R-:W-:-:S04]  /*0410*/  LOP3.LUT R22, R2, 0x3, RZ, 0xc0, !PT ;  /* 0x0000000302167812 */ /* 0x010fc800078ec0ff */
[----:B------:R-:W-:-:S07]  /*0420*/  ISETP.NE.AND P1, PT, R22, RZ, PT ;  /* 0x000000ff1600720c */ /* 0x000fce0003f25270 */
[----:B------:R-:W-:Y:S06]  /*0430*/  @!P0 BRA `(.L_x_3) ;  /* 0x0000000000548947 */ /* 0x000fec0003800000 */
[----:B------:R-:W0:Y:S01]  /*0440*/  LDC.64 R6, c[0x0][0x3a0] ;  /* 0x0000e800ff067b82 */ /* 0x000e220000000a00 */
[C---:B------:R-:W-:Y:S01]  /*0450*/  IMAD R3, R4.reuse, R5, R0 ;  /* 0x0000000504037224 */ /* 0x040fe200078e0200 */
[----:B------:R-:W-:-:S06]  /*0460*/  IADD3 R4, PT, PT, R4, 0x4, RZ ;  /* 0x0000000404047810 */ /* 0x000fcc0007ffe0ff */
[----:B------:R-:W1:Y:S01]  /*0470*/  LDC.64 R8, c[0x0][0x3a8] ;  /* 0x0000ea00ff087b82 */ /* 0x000e620000000a00 */
[----:B0-----:R-:W-:-:S04]  /*0480*/  IMAD.WIDE R6, R3, 0x4, R6 ;  /* 0x0000000403067825 */ /* 0x001fc800078e0206 */
[----:B------:R-:W-:-:S04]  /*0490*/  IMAD.WIDE R10, R5, 0x4, R6 ;  /* 0x00000004050a7825 */ /* 0x000fc800078e0206 */
[----:B-1----:R-:W-:Y:S01]  /*04a0*/  IMAD.WIDE R8, R3, 0x4, R8 ;  /* 0x0000000403087825 */ /* 0x002fe200078e0208 */
[----:B------:R-:W-:-:S03]  /*04b0*/  MOV R3, 0x7fc00000 ;  /* 0x7fc0000000037802 */ /* 0x000fc60000000f00 */
[C---:B------:R-:W-:Y:S02]  /*04c0*/  IMAD.WIDE R14, R5.reuse, 0x4, R10 ;  /* 0x00000004050e7825 */ /* 0x040fe400078e020a */
[----:B------:R0:W-:Y:S02]  /*04d0*/  STG.E desc[UR4][R6.64], R3 ;  /* 0x0000000306007986 */ /* 0x0001e4000c101904 */
[C---:B------:R-:W-:Y:S02]  /*04e0*/  IMAD.WIDE R12, R5.reuse, 0x4, R8 ;  /* 0x00000004050c7825 */ /* 0x040fe400078e0208 */
[----:B------:R0:W-:Y:S02]  /*04f0*/  STG.E desc[UR4][R8.64], R3 ;  /* 0x0000000308007986 */ /* 0x0001e4000c101904 */
[C---:B------:R-:W-:Y:S02]  /*0500*/  IMAD.WIDE R18, R5.reuse, 0x4, R14 ;  /* 0x0000000405127825 */ /* 0x040fe400078e020e */
[----:B------:R0:W-:Y:S02]  /*0510*/  STG.E desc[UR4][R10.64], R3 ;  /* 0x000000030a007986 */ /* 0x0001e4000c101904 */
[----:B------:R-:W-:-:S02]  /*0520*/  IMAD.WIDE R16, R5, 0x4, R12 ;  /* 0x0000000405107825 */ /* 0x000fc400078e020c */
[----:B------:R0:W-:Y:S02]  /*0530*/  STG.E desc[UR4][R12.64], R3 ;  /* 0x000000030c007986 */ /* 0x0001e4000c101904 */
[----:B------:R-:W-:Y:S02]  /*0540*/  IMAD.WIDE R20, R5, 0x4, R16 ;  /* 0x0000000405147825 */ /* 0x000fe400078e0210 */
[----:B------:R0:W-:Y:S04]  /*0550*/  STG.E desc[UR4][R14.64], R3 ;  /* 0x000000030e007986 */ /* 0x0001e8000c101904 */
[----:B------:R0:W-:Y:S04]  /*0560*/  STG.E desc[UR4][R16.64], R3 ;  /* 0x0000000310007986 */ /* 0x0001e8000c101904 */
[----:B------:R0:W-:Y:S04]  /*0570*/  STG.E desc[UR4][R18.64], R3 ;  /* 0x0000000312007986 */ /* 0x0001e8000c101904 */
[----:B------:R0:W-:Y:S02]  /*0580*/  STG.E desc[UR4][R20.64], R3 ;  /* 0x0000000314007986 */ /* 0x0001e4000c101904 */
.L_x_3:
[----:B------:R-:W-:Y:S05]  /*0590*/  @!P1 EXIT ;  /* 0x000000000000994d */ /* 0x000fea0003800000 */
[----:B------:R-:W-:Y:S02]  /*05a0*/  ISETP.NE.AND P0, PT, R22, 0x1, PT ;  /* 0x000000011600780c */ /* 0x000fe40003f05270 */
[----:B------:R-:W-:-:S04]  /*05b0*/  LOP3.LUT R2, R2, 0x1, RZ, 0xc0, !PT ;  /* 0x0000000102027812 */ /* 0x000fc800078ec0ff */
[----:B------:R-:W-:-:S07]  /*05c0*/  ISETP.NE.U32.AND P1, PT, R2, 0x1, PT ;  /* 0x000000010200780c */ /* 0x000fce0003f25070 */
[----:B------:R-:W-:Y:S06]  /*05d0*/  @!P0 BRA `(.L_x_4) ;  /* 0x0000000000348947 */ /* 0x000fec0003800000 */
[----:B0-----:R-:W0:Y:S01]  /*05e0*/  LDC.64 R2, c[0x0][0x3a0] ;  /* 0x0000e800ff027b82 */ /* 0x001e220000000a00 */
[C---:B------:R-:W-:Y:S01]  /*05f0*/  IMAD R9, R4.reuse, R5, R0 ;  /* 0x0000000504097224 */ /* 0x040fe200078e0200 */
[----:B------:R-:W-:Y:S01]  /*0600*/  IADD3 R4, PT, PT, R4, 0x2, RZ ;  /* 0x0000000204047810 */ /* 0x000fe20007ffe0ff */
[----:B------:R-:W-:-:S05]  /*0610*/  IMAD.MOV.U32 R13, RZ, RZ, 0x7fc00000 ;  /* 0x7fc00000ff0d7424 */ /* 0x000fca00078e00ff */
[----:B------:R-:W1:Y:S01]  /*0620*/  LDC.64 R6, c[0x0][0x3a8] ;  /* 0x0000ea00ff067b82 */ /* 0x000e620000000a00 */
[----:B0-----:R-:W-:-:S05]  /*0630*/  IMAD.WIDE R2, R9, 0x4, R2 ;  /* 0x0000000409027825 */ /* 0x001fca00078e0202 */
[----:B------:R2:W-:Y:S01]  /*0640*/  STG.E desc[UR4][R2.64], R13 ;  /* 0x0000000d02007986 */ /* 0x0005e2000c101904 */
[----:B-1----:R-:W-:-:S04]  /*0650*/  IMAD.WIDE R6, R9, 0x4, R6 ;  /* 0x0000000409067825 */ /* 0x002fc800078e0206 */
[C---:B------:R-:W-:Y:S01]  /*0660*/  IMAD.WIDE R8, R5.reuse, 0x4, R2 ;  /* 0x0000000405087825 */ /* 0x040fe200078e0202 */
[----:B------:R2:W-:Y:S03]  /*0670*/  STG.E desc[UR4][R6.64], R13 ;  /* 0x0000000d06007986 */ /* 0x0005e6000c101904 */
[----:B------:R-:W-:Y:S01]  /*0680*/  IMAD.WIDE R10, R5, 0x4, R6 ;  /* 0x00000004050a7825 */ /* 0x000fe200078e0206 */
[----:B------:R2:W-:Y:S04]  /*0690*/  STG.E desc[UR4][R8.64], R13 ;  /* 0x0000000d08007986 */ /* 0x0005e8000c101904 */
[----:B------:R2:W-:Y:S02]  /*06a0*/  STG.E desc[UR4][R10.64], R13 ;  /* 0x0000000d0a007986 */ /* 0x0005e4000c101904 */
.L_x_4:
[----:B------:R-:W-:Y:S05]  /*06b0*/  @P1 EXIT ;  /* 0x000000000000194d */ /* 0x000fea0003800000 */
[----:B0-2---:R-:W0:Y:S01]  /*06c0*/  LDC.64 R2, c[0x0][0x3a0] ;  /* 0x0000e800ff027b82 */ /* 0x005e220000000a00 */
[----:B------:R-:W-:Y:S01]  /*06d0*/  IMAD R5, R4, R5, R0 ;  /* 0x0000000504057224 */ /* 0x000fe200078e0200 */
[----:B------:R-:W-:-:S06]  /*06e0*/  MOV R9, 0x7fc00000 ;  /* 0x7fc0000000097802 */ /* 0x000fcc0000000f00 */
[----:B------:R-:W1:Y:S01]  /*06f0*/  LDC.64 R6, c[0x0][0x3a8] ;  /* 0x0000ea00ff067b82 */ /* 0x000e620000000a00 */
[----:B0-----:R-:W-:-:S05]  /*0700*/  IMAD.WIDE R2, R5, 0x4, R2 ;  /* 0x0000000405027825 */ /* 0x001fca00078e0202 */
[----:B------:R-:W-:Y:S01]  /*0710*/  STG.E desc[UR4][R2.64], R9 ;  /* 0x0000000902007986 */ /* 0x000fe2000c101904 */
[----:B-1----:R-:W-:-:S05]  /*0720*/  IMAD.WIDE R4, R5, 0x4, R6 ;  /* 0x0000000405047825 */ /* 0x002fca00078e0206 */
[----:B------:R-:W-:Y:S01]  /*0730*/  STG.E desc[UR4][R4.64], R9 ;  /* 0x0000000904007986 */ /* 0x000fe2000c101904 */
[----:B------:R-:W-:Y:S05]  /*0740*/  EXIT ;  /* 0x000000000000794d */ /* 0x000fea0003800000 */
.L_x_0:
[----:B------:R-:W0:Y:S01]  /*0750*/  LDCU.64 UR6, c[0x0][0x388] ;  /* 0x00007100ff0677ac */ /* 0x000e220008000a00 */
[----:B------:R-:W-:Y:S01]  /*0760*/  IMAD.MOV.U32 R8, RZ, RZ, RZ ;  /* 0x000000ffff087224 */ /* 0x000fe200078e00ff */
[----:B0-----:R-:W-:-:S04]  /*0770*/  UISETP.NE.U32.AND UP0, UPT, UR6, URZ, UPT ;  /* 0x000000ff0600728c */ /* 0x001fc8000bf05070 */
[----:B------:R-:W-:-:S09]  /*0780*/  UISETP.NE.AND.EX UP0, UPT, UR7, URZ, UPT, UP0 ;  /* 0x000000ff0700728c */ /* 0x000fd2000bf05300 */
[----:B------:R-:W-:Y:S05]  /*0790*/  BRA.U !UP0, `(.L_x_5) ;  /* 0x00000001080c7547 */ /* 0x000fea000b800000 */
[----:B------:R-:W0:Y:S02]  /*07a0*/  LDC.64 R8, c[0x0][0x388] ;  /* 0x0000e200ff087b82 */ /* 0x000e240000000a00 */
[----:B0-----:R-:W-:-:S06]  /*07b0*/  IMAD.WIDE R8, R0, 0x4, R8 ;  /* 0x0000000400087825 */ /* 0x001fcc00078e0208 */
[----:B------:R0:W5:Y:S02]  /*07c0*/  LDG.E.CONSTANT R8, desc[UR4][R8.64] ;  /* 0x0000000408087981 */ /* 0x000164000c1e9900 */
.L_x_5:
[----:B-----5:R-:W-:-:S04]  /*07d0*/  VIMNMX R7, PT, PT, RZ, R8, !PT ;  /* 0x00000008ff077248 */ /* 0x020fc80007fe0100 */
[CC--:B------:R-:W-:Y:S02]  /*07e0*/  IADD3 R3, PT, PT, -R7.reuse, R2.reuse, RZ ;  /* 0x0000000207037210 */ /* 0x0c0fe40007ffe1ff */
[----:B------:R-:W-:Y:S02]  /*07f0*/  ISETP.LT.AND P1, PT, R7, R2, PT ;  /* 0x000000020700720c */ /* 0x000fe40003f21270 */
[----:B------:R-:W-:-:S13]  /*0800*/  ISETP.GE.AND P0, PT, R3, R6, PT ;  /* 0x000000060300720c */ /* 0x000fda0003f06270 */
[----:B------:R-:W-:Y:S05]  /*0810*/  @P0 BRA P1, `(.L_x_6) ;  /* 0x00000004009c0947 */ /* 0x000fea0000800000 */
[----:B------:R-:W-:-:S13]  /*0820*/  ISETP.GE.AND P0, PT, R2, 0x1, PT ;  /* 0x000000010200780c */ /* 0x000fda0003f06270 */
[----:B------:R-:W-:Y:S05]  /*0830*/  @!P0 EXIT ;  /* 0x000000000000894d */ /* 0x000fea0003800000 */
[C---:B------:R-:W-:Y:S01]  /*0840*/  ISETP.GE.U32.AND P0, PT, R2.reuse, 0x8, PT ;  /* 0x000000080200780c */ /* 0x040fe20003f06070 */
[----:B------:R-:W-:Y:S01]  /*0850*/  HFMA2 R4, -RZ, RZ, 0, 0 ;  /* 0x00000000ff047431 */ /* 0x000fe200000001ff */
[----:B------:R-:W-:-:S04]  /*0860*/  LOP3.LUT R3, R2, 0x7, RZ, 0xc0, !PT ;  /* 0x0000000702037812 */ /* 0x000fc800078ec0ff */
[----:B------:R-:W-:-:S07]  /*0870*/  ISETP.NE.AND P1, PT, R3, RZ, PT ;  /* 0x000000ff0300720c */ /* 0x000fce0003f25270 */
[----:B------:R-:W-:Y:S06]  /*0880*/  @!P0 BRA `(.L_x_7) ;  /* 0x0000000000a88947 */ /* 0x000fec0003800000 */
[----:B0-----:R-:W0:Y:S01]  /*0890*/  LDC.64 R8, c[0x0][0x3a0] ;  /* 0x0000e800ff087b82 */ /* 0x001e220000000a00 */
[----:B------:R-:W-:Y:S01]  /*08a0*/  LOP3.LUT R4, R2, 0x7ffffff8, RZ, 0xc0, !PT ;  /* 0x7ffffff802047812 */ /* 0x000fe200078ec0ff */
[----:B------:R-:W-:-:S03]  /*08b0*/  IMAD.MOV.U32 R6, RZ, RZ, R0 ;  /* 0x000000ffff067224 */ /* 0x000fc600078e0000 */
[----:B------:R-:W-:-:S03]  /*08c0*/  IADD3 R7, PT, PT, -R4, RZ, RZ ;  /* 0x000000ff04077210 */ /* 0x000fc60007ffe1ff */
[----:B------:R-:W1:Y:S04]  /*08d0*/  LDC.64 R10, c[0x0][0x3a8] ;  /* 0x0000ea00ff0a7b82 */ /* 0x000e680000000a00 */
.L_x_8:
[----:B0-----:R-:W-:Y:S01]  /*08e0*/  IMAD.WIDE R18, R6, 0x4, R8 ;  /* 0x0000000406127825 */ /* 0x001fe200078e0208 */
[----:B------:R-:W-:-:S03]  /*08f0*/  MOV R29, 0x7fc00000 ;  /* 0x7fc00000001d7802 */ /* 0x000fc60000000f00 */
[----:B-1----:R-:W-:Y:S01]  /*0900*/  IMAD.WIDE R14, R6, 0x4, R10 ;  /* 0x00000004060e7825 */ /* 0x002fe200078e020a */
[C---:B------:R-:W-:Y:S01]  /*0910*/  LEA R6, R5.reuse, R6, 0x3 ;  /* 0x0000000605067211 */ /* 0x040fe200078e18ff */
[----:B------:R0:W-:Y:S02]  /*0920*/  STG.E desc[UR4][R18.64], R29 ;  /* 0x0000001d12007986 */ /* 0x0001e4000c101904 */
[C---:B------:R-:W-:Y:S02]  /*0930*/  IMAD.WIDE R12, R5.reuse, 0x4, R18 ;  /* 0x00000004050c7825 */ /* 0x040fe400078e0212 */
[----:B------:R-:W-:Y:S02]  /*0940*/  STG.E desc[UR4][R14.64], R29 ;  /* 0x0000001d0e007986 */ /* 0x000fe4000c101904 */
[C---:B------:R-:W-:Y:S02]  /*0950*/  IMAD.WIDE R22, R5.reuse, 0x4, R14 ;  /* 0x0000000405167825 */ /* 0x040fe400078e020e */
[----:B------:R1:W-:Y:S02]  /*0960*/  STG.E desc[UR4][R12.64], R29 ;  /* 0x0000001d0c007986 */ /* 0x0003e4000c101904 */
[----:B------:R-:W-:-:S02]  /*0970*/  IMAD.WIDE R26, R5, 0x4, R12 ;  /* 0x00000004051a7825 */ /* 0x000fc400078e020c */
[----:B------:R-:W-:Y:S02]  /*0980*/  STG.E desc[UR4][R22.64], R29 ;  /* 0x0000001d16007986 */ /* 0x000fe4000c101904 */
[C---:B------:R-:W-:Y:S02]  /*0990*/  IMAD.WIDE R16, R5.reuse, 0x4, R22 ;  /* 0x0000000405107825 */ /* 0x040fe400078e0216 */
[----:B------:R-:W-:Y:S02]  /*09a0*/  STG.E desc[UR4][R26.64], R29 ;  /* 0x0000001d1a007986 */ /* 0x000fe4000c101904 */
[C---:B0-----:R-:W-:Y:S02]  /*09b0*/  IMAD.WIDE R18, R5.reuse, 0x4, R26 ;  /* 0x0000000405127825 */ /* 0x041fe400078e021a */
[----:B------:R0:W-:Y:S02]  /*09c0*/  STG.E desc[UR4][R16.64], R29 ;  /* 0x0000001d10007986 */ /* 0x0001e4000c101904 */
[----:B------:R-:W-:-:S02]  /*09d0*/  IMAD.WIDE R20, R5, 0x4, R16 ;  /* 0x0000000405147825 */ /* 0x000fc400078e0210 */
[----:B------:R2:W-:Y:S02]  /*09e0*/  STG.E desc[UR4][R18.64], R29 ;  /* 0x0000001d12007986 */ /* 0x0005e4000c101904 */
[C---:B------:R-:W-:Y:S02]  /*09f0*/  IMAD.WIDE R24, R5.reuse, 0x4, R18 ;  /* 0x0000000405187825 */ /* 0x040fe400078e0212 */
[----:B------:R3:W-:Y:S02]  /*0a00*/  STG.E desc[UR4][R20.64], R29 ;  /* 0x0000001d14007986 */ /* 0x0007e4000c101904 */
[C---:B-1----:R-:W-:Y:S02]  /*0a10*/  IMAD.WIDE R12, R5.reuse, 0x4, R20 ;  /* 0x00000004050c7825 */ /* 0x042fe400078e0214 */
[----:B------:R4:W-:Y:S02]  /*0a20*/  STG.E desc[UR4][R24.64], R29 ;  /* 0x0000001d18007986 */ /* 0x0009e4000c101904 */
[----:B------:R-:W-:-:S02]  /*0a30*/  IMAD.WIDE R14, R5, 0x4, R24 ;  /* 0x00000004050e7825 */ /* 0x000fc400078e0218 */
[----:B------:R4:W-:Y:S02]  /*0a40*/  STG.E desc[UR4][R12.64], R29 ;  /* 0x0000001d0c007986 */ /* 0x0009e4000c101904 */
[C---:B0-----:R-:W-:Y:S02]  /*0a50*/  IMAD.WIDE R16, R5.reuse, 0x4, R12 ;  /* 0x0000000405107825 */ /* 0x041fe400078e020c */
[----:B------:R4:W-:Y:S02]  /*0a60*/  STG.E desc[UR4][R14.64], R29 ;  /* 0x0000001d0e007986 */ /* 0x0009e4000c101904 */
[C---:B--2---:R-:W-:Y:S02]  /*0a70*/  IMAD.WIDE R18, R5.reuse, 0x4, R14 ;  /* 0x0000000405127825 */ /* 0x044fe400078e020e */
[----:B------:R4:W-:Y:S02]  /*0a80*/  STG.E desc[UR4][R16.64], R29 ;  /* 0x0000001d10007986 */ /* 0x0009e4000c101904 */
[----:B---3--:R-:W-:-:S02]  /*0a90*/  IMAD.WIDE R20, R5, 0x4, R16 ;  /* 0x0000000405147825 */ /* 0x008fc400078e0210 */
[----:B------:R4:W-:Y:S02]  /*0aa0*/  STG.E desc[UR4][R18.64], R29 ;  /* 0x0000001d12007986 */ /* 0x0009e4000c101904 */
[C---:B------:R-:W-:Y:S02]  /*0ab0*/  IMAD.WIDE R22, R5.reuse, 0x4, R18 ;  /* 0x0000000405167825 */ /* 0x040fe400078e0212 */
[----:B------:R4:W-:Y:S02]  /*0ac0*/  STG.E desc[UR4][R20.64], R29 ;  /* 0x0000001d14007986 */ /* 0x0009e4000c101904 */
[----:B------:R-:W-:Y:S02]  /*0ad0*/  IMAD.WIDE R26, R5, 0x4, R20 ;  /* 0x00000004051a7825 */ /* 0x000fe400078e0214 */
[----:B------:R4:W-:Y:S02]  /*0ae0*/  STG.E desc[UR4][R22.64], R29 ;  /* 0x0000001d16007986 */ /* 0x0009e4000c101904 */
[----:B------:R-:W-:-:S02]  /*0af0*/  VIADD R7, R7, 0x8 ;  /* 0x0000000807077836 */ /* 0x000fc40000000000 */
[----:B------:R4:W-:Y:S03]  /*0b00*/  STG.E desc[UR4][R26.64], R29 ;  /* 0x0000001d1a007986 */ /* 0x0009e6000c101904 */
[----:B------:R-:W-:-:S13]  /*0b10*/  ISETP.NE.AND P0, PT, R7, RZ, PT ;  /* 0x000000ff0700720c */ /* 0x000fda0003f05270 */
[----:B----4-:R-:W-:Y:S05]  /*0b20*/  @P0 BRA `(.L_x_8) ;  /* 0xfffffffc006c0947 */ /* 0x010fea000383ffff */
.L_x_7:
[----:B------:R-:W-:Y:S05]  /*0b30*/  @!P1 EXIT ;  /* 0x000000000000994d */ /* 0x000fea0003800000 */
[----:B------:R-:W-:Y:S02]  /*0b40*/  ISETP.GE.U32.AND P0, PT, R3, 0x4, PT ;  /* 0x000000040300780c */ /* 0x000fe40003f06070 */
[----:B------:R-:W-:-:S04]  /*0b50*/  LOP3.LUT R22, R2, 0x3, RZ, 0xc0, !PT ;  /* 0x0000000302167812 */ /* 0x000fc800078ec0ff */
[----:B------:R-:W-:-:S07]  /*0b60*/  ISETP.NE.AND P1, PT, R22, RZ, PT ;  /* 0x000000ff1600720c */ /* 0x000fce0003f25270 */
[----:B------:R-:W-:Y:S06]  /*0b70*/  @!P0 BRA `(.L_x_9) ;  /* 0x0000000000548947 */ /* 0x000fec0003800000 */
[----:B------:R-:W1:Y:S01]  /*0b80*/  LDC.64 R6, c[0x0][0x3a0] ;  /* 0x0000e800ff067b82 */ /* 0x000e620000000a00 */
[C---:B------:R-:W-:Y:S02]  /*0b90*/  IMAD R3, R4.reuse, R5, R0 ;  /* 0x0000000504037224 */ /* 0x040fe400078e0200 */
[----:B------:R-:W-:-:S05]  /*0ba0*/  VIADD R4, R4, 0x4 ;  /* 0x0000000404047836 */ /* 0x000fca0000000000 */
[----:B0-----:R-:W0:Y:S01]  /*0bb0*/  LDC.64 R8, c[0x0][0x3a8] ;  /* 0x0000ea00ff087b82 */ /* 0x001e220000000a00 */
[----:B-1----:R-:W-:-:S04]  /*0bc0*/  IMAD.WIDE R6, R3, 0x4, R6 ;  /* 0x0000000403067825 */ /* 0x002fc800078e0206 */
[----:B------:R-:W-:-:S04]  /*0bd0*/  IMAD.WIDE R10, R5, 0x4, R6 ;  /* 0x00000004050a7825 */ /* 0x000fc800078e0206 */
[----:B0-----:R-:W-:Y:S01]  /*0be0*/  IMAD.WIDE R8, R3, 0x4, R8 ;  /* 0x0000000403087825 */ /* 0x001fe200078e0208 */
        /* <DEDUP_REMOVED lines=14> */
.L_x_9:
[----:B------:R-:W-:Y:S05]  /*0cd0*/  @!P1 EXIT ;  /* 0x000000000000994d */ /* 0x000fea0003800000 */
[----:B------:R-:W-:Y:S02]  /*0ce0*/  ISETP.NE.AND P0, PT, R22, 0x1, PT ;  /* 0x000000011600780c */ /* 0x000fe40003f05270 */
[----:B------:R-:W-:-:S04]  /*0cf0*/  LOP3.LUT R2, R2, 0x1, RZ, 0xc0, !PT ;  /* 0x0000000102027812 */ /* 0x000fc800078ec0ff */
[----:B------:R-:W-:-:S07]  /*0d00*/  ISETP.NE.U32.AND P1, PT, R2, 0x1, PT ;  /* 0x000000010200780c */ /* 0x000fce0003f25070 */
[----:B------:R-:W-:Y:S06]  /*0d10*/  @!P0 BRA `(.L_x_10) ;  /* 0x0000000000348947 */ /* 0x000fec0003800000 */
[----:B-1----:R-:W1:Y:S01]  /*0d20*/  LDC.64 R2, c[0x0][0x3a0] ;  /* 0x0000e800ff027b82 */ /* 0x002e620000000a00 */
[C---:B0-----:R-:W-:Y:S01]  /*0d30*/  IMAD R9, R4.reuse, R5, R0 ;  /* 0x0000000504097224 */ /* 0x041fe200078e0200 */
[----:B------:R-:W-:Y:S02]  /*0d40*/  MOV R13, 0x7fc00000 ;  /* 0x7fc00000000d7802 */ /* 0x000fe40000000f00 */
[----:B------:R-:W-:-:S04]  /*0d50*/  IADD3 R4, PT, PT, R4, 0x2, RZ ;  /* 0x0000000204047810 */ /* 0x000fc80007ffe0ff */
[----:B------:R-:W0:Y:S01]  /*0d60*/  LDC.64 R6, c[0x0][0x3a8] ;  /* 0x0000ea00ff067b82 */ /* 0x000e220000000a00 */
[----:B-1----:R-:W-:-:S05]  /*0d70*/  IMAD.WIDE R2, R9, 0x4, R2 ;  /* 0x0000000409027825 */ /* 0x002fca00078e0202 */
[----:B------:R2:W-:Y:S01]  /*0d80*/  STG.E desc[UR4][R2.64], R13 ;  /* 0x0000000d02007986 */ /* 0x0005e2000c101904 */
[----:B0-----:R-:W-:-:S04]  /*0d90*/  IMAD.WIDE R6, R9, 0x4, R6 ;  /* 0x0000000409067825 */ /* 0x001fc800078e0206 */
[C---:B------:R-:W-:Y:S01]  /*0da0*/  IMAD.WIDE R8, R5.reuse, 0x4, R2 ;  /* 0x0000000405087825 */ /* 0x040fe200078e0202 */
[----:B------:R2:W-:Y:S03]  /*0db0*/  STG.E desc[UR4][R6.64], R13 ;  /* 0x0000000d06007986 */ /* 0x0005e6000c101904 */
[----:B------:R-:W-:Y:S01]  /*0dc0*/  IMAD.WIDE R10, R5, 0x4, R6 ;  /* 0x00000004050a7825 */ /* 0x000fe200078e0206 */
[----:B------:R2:W-:Y:S04]  /*0dd0*/  STG.E desc[UR4][R8.64], R13 ;  /* 0x0000000d08007986 */ /* 0x0005e8000c101904 */
[----:B------:R2:W-:Y:S02]  /*0de0*/  STG.E desc[UR4][R10.64], R13 ;  /* 0x0000000d0a007986 */ /* 0x0005e4000c101904 */
.L_x_10:
[----:B------:R-:W-:Y:S05]  /*0df0*/  @P1 EXIT ;  /* 0x000000000000194d */ /* 0x000fea0003800000 */
[----:B-12---:R-:W1:Y:S01]  /*0e00*/  LDC.64 R2, c[0x0][0x3a0] ;  /* 0x0000e800ff027b82 */ /* 0x006e620000000a00 */
[----:B------:R-:W-:Y:S02]  /*0e10*/  IMAD R5, R4, R5, R0 ;  /* 0x0000000504057224 */ /* 0x000fe400078e0200 */
[----:B0-----:R-:W-:-:S05]  /*0e20*/  IMAD.MOV.U32 R9, RZ, RZ, 0x7fc00000 ;  /* 0x7fc00000ff097424 */ /* 0x001fca00078e00ff */
[----:B------:R-:W0:Y:S01]  /*0e30*/  LDC.64 R6, c[0x0][0x3a8] ;  /* 0x0000ea00ff067b82 */ /* 0x000e220000000a00 */
[----:B-1----:R-:W-:-:S05]  /*0e40*/  IMAD.WIDE R2, R5, 0x4, R2 ;  /* 0x0000000405027825 */ /* 0x002fca00078e0202 */
[----:B------:R-:W-:Y:S01]  /*0e50*/  STG.E desc[UR4][R2.64], R9 ;  /* 0x0000000902007986 */ /* 0x000fe2000c101904 */
[----:B0-----:R-:W-:-:S05]  /*0e60*/  IMAD.WIDE R4, R5, 0x4, R6 ;  /* 0x0000000405047825 */ /* 0x001fca00078e0206 */
[----:B------:R-:W-:Y:S01]  /*0e70*/  STG.E desc[UR4][R4.64], R9 ;  /* 0x0000000904007986 */ /* 0x000fe2000c101904 */
[----:B------:R-:W-:Y:S05]  /*0e80*/  EXIT ;  /* 0x000000000000794d */ /* 0x000fea0003800000 */
.L_x_6:
[----:B------:R-:W-:Y:S01]  /*0e90*/  IADD3 R7, PT, PT, R7, R6, RZ ;  /* 0x0000000607077210 */ /* 0x000fe20007ffe0ff */
[----:B------:R-:W-:Y:S03]  /*0ea0*/  BSSY.RECONVERGENT B0, `(.L_x_11) ;  /* 0x000006d000007945 */ /* 0x000fe60003800200 */
[----:B------:R-:W-:-:S04]  /*0eb0*/  IADD3 R3, PT, PT, R7, -0x1, RZ ;  /* 0xffffffff07037810 */ /* 0x000fc80007ffe0ff */
[----:B------:R-:W-:-:S13]  /*0ec0*/  ISETP.GE.AND P0, PT, R3, 0x1, PT ;  /* 0x000000010300780c */ /* 0x000fda0003f06270 */
[----:B------:R-:W-:Y:S05]  /*0ed0*/  @!P0 BRA `(.L_x_12) ;  /* 0x0000000400a48947 */ /* 0x000fea0003800000 */
[----:B------:R-:W-:Y:S01]  /*0ee0*/  VIADD R7, R7, 0xfffffffe ;  /* 0xfffffffe07077836 */ /* 0x000fe20000000000 */
[----:B------:R-:W-:Y:S01]  /*0ef0*/  LOP3.LUT R4, R3, 0x7, RZ, 0xc0, !PT ;  /* 0x0000000703047812 */ /* 0x000fe200078ec0ff */
[----:B------:R-:W-:Y:S03]  /*0f00*/  BSSY.RECONVERGENT B1, `(.L_x_13) ;  /* 0x000002e000017945 */ /* 0x000fe60003800200 */
[----:B------:R-:W-:Y:S01]  /*0f10*/  ISETP.GE.U32.AND P0, PT, R7, 0x7, PT ;  /* 0x000000070700780c */ /* 0x000fe20003f06070 */
[----:B------:R-:W-:Y:S01]  /*0f20*/  HFMA2 R7, -RZ, RZ, 0, 0 ;  /* 0x00000000ff077431 */ /* 0x000fe200000001ff */
[----:B------:R-:W-:-:S11]  /*0f30*/  ISETP.NE.AND P1, PT, R4, RZ, PT ;  /* 0x000000ff0400720c */ /* 0x000fd60003f25270 */
[----:B------:R-:W-:Y:S05]  /*0f40*/  @!P0 BRA `(.L_x_14) ;  /* 0x0000000000a48947 */ /* 0x000fea0003800000 */
[----:B0-----:R-:W0:Y:S01]  /*0f50*/  LDC.64 R8, c[0x0][0x3a0] ;  /* 0x0000e800ff087b82 */ /* 0x001e220000000a00 */
[----:B------:R-:W-:Y:S02]  /*0f60*/  LOP3.LUT R7, R3, 0x7ffffff8, RZ, 0xc0, !PT ;  /* 0x7ffffff803077812 */ /* 0x000fe400078ec0ff */
[----:B------:R-:W-:-:S05]  /*0f70*/  MOV R28, RZ ;  /* 0x000000ff001c7202 */ /* 0x000fca0000000f00 */
[----:B------:R-:W1:Y:S02]  /*0f80*/  LDC.64 R10, c[0x0][0x3a8] ;  /* 0x0000ea00ff0a7b82 */ /* 0x000e640000000a00 */
.L_x_15:
[C---:B--2---:R-:W-:Y:S01]  /*0f90*/  IMAD R25, R28.reuse, R5, R0 ;  /* 0x000000051c197224 */ /* 0x044fe200078e0200 */
[----:B------:R-:W-:Y:S01]  /*0fa0*/  IADD3 R28, PT, PT, R28, 0x8, RZ ;  /* 0x000000081c1c7810 */ /* 0x000fe20007ffe0ff */
[----:B------:R-:W-:Y:S02]  /*0fb0*/  IMAD.MOV.U32 R29, RZ, RZ, 0x7fc00000 ;  /* 0x7fc00000ff1d7424 */ /* 0x000fe400078e00ff */
[----:B0-----:R-:W-:Y:S01]  /*0fc0*/  IMAD.WIDE R18, R25, 0x4, R8 ;  /* 0x0000000419127825 */ /* 0x001fe200078e0208 */
[----:B------:R-:W-:-:S03]  /*0fd0*/  ISETP.NE.AND P0, PT, R28, R7, PT ;  /* 0x000000071c00720c */ /* 0x000fc60003f05270 */
[----:B-1----:R-:W-:Y:S01]  /*0fe0*/  IMAD.WIDE R24, R25, 0x4, R10 ;  /* 0x0000000419187825 */ /* 0x002fe200078e020a */
[----:B------:R-:W-:Y:S03]  /*0ff0*/  STG.E desc[UR4][R18.64], R29 ;  /* 0x0000001d12007986 */ /* 0x000fe6000c101904 */
[C---:B------:R-:W-:Y:S01]  /*1000*/  IMAD.WIDE R26, R5.reuse, 0x4, R18 ;  /* 0x00000004051a7825 */ /* 0x040fe200078e0212 */
[----:B------:R-:W-:Y:S03]  /*1010*/  STG.E desc[UR4][R24.64], R29 ;  /* 0x0000001d18007986 */ /* 0x000fe6000c101904 */
[C---:B------:R-:W-:Y:S01]  /*1020*/  IMAD.WIDE R16, R5.reuse, 0x4, R24 ;  /* 0x0000000405107825 */ /* 0x040fe200078e0218 */
[----:B------:R-:W-:Y:S03]  /*1030*/  STG.E desc[UR4][R26.64], R29 ;  /* 0x0000001d1a007986 */ /* 0x000fe6000c101904 */
[C---:B------:R-:W-:Y:S01]  /*1040*/  IMAD.WIDE R14, R5.reuse, 0x4, R26 ;  /* 0x00000004050e7825 */ /* 0x040fe200078e021a */
[----:B------:R0:W-:Y:S03]  /*1050*/  STG.E desc[UR4][R16.64], R29 ;  /* 0x0000001d10007986 */ /* 0x0001e6000c101904 */
[C---:B------:R-:W-:Y:S01]  /*1060*/  IMAD.WIDE R12, R5.reuse, 0x4, R16 ;  /* 0x00000004050c7825 */ /* 0x040fe200078e0210 */
[----:B------:R1:W-:Y:S03]  /*1070*/  STG.E desc[UR4][R14.64], R29 ;  /* 0x0000001d0e007986 */ /* 0x0003e6000c101904 */
[C---:B------:R-:W-:Y:S01]  /*1080*/  IMAD.WIDE R20, R5.reuse, 0x4, R14 ;  /* 0x0000000405147825 */ /* 0x040fe200078e020e */
[----:B------:R2:W-:Y:S03]  /*1090*/  STG.E desc[UR4][R12.64], R29 ;  /* 0x0000001d0c007986 */ /* 0x0005e6000c101904 */
[C---:B------:R-:W-:Y:S01]  /*10a0*/  IMAD.WIDE R22, R5.reuse, 0x4, R12 ;  /* 0x0000000405167825 */ /* 0x040fe200078e020c */
[----:B------:R-:W-:Y:S03]  /*10b0*/  STG.E desc[UR4][R20.64], R29 ;  /* 0x0000001d14007986 */ /* 0x000fe6000c101904 */
[C---:B0-----:R-:W-:Y:S01]  /*10c0*/  IMAD.WIDE R16, R5.reuse, 0x4, R20 ;  /* 0x0000000405107825 */ /* 0x041fe200078e0214 */
[----:B------:R-:W-:Y:S03]  /*10d0*/  STG.E desc[UR4][R22.64], R29 ;  /* 0x0000001d16007986 */ /* 0x000fe6000c101904 */
[C---:B------:R-:W-:Y:S01]  /*10e0*/  IMAD.WIDE R18, R5.reuse, 0x4, R22 ;  /* 0x0000000405127825 */ /* 0x040fe200078e0216 */
[----:B------:R0:W-:Y:S03]  /*10f0*/  STG.E desc[UR4][R16.64], R29 ;  /* 0x0000001d10007986 */ /* 0x0001e6000c101904 */
[C---:B-1----:R-:W-:Y:S01]  /*1100*/  IMAD.WIDE R14, R5.reuse, 0x4, R16 ;  /* 0x00000004050e7825 */ /* 0x042fe200078e0210 */
[----:B------:R-:W-:Y:S03]  /*1110*/  STG.E desc[UR4][R18.64], R29 ;  /* 0x0000001d12007986 */ /* 0x000fe6000c101904 */
[C---:B--2---:R-:W-:Y:S01]  /*1120*/  IMAD.WIDE R12, R5.reuse, 0x4, R18 ;  /* 0x00000004050c7825 */ /* 0x044fe200078e0212 */
[----:B------:R1:W-:Y:S03]  /*1130*/  STG.E desc[UR4][R14.64], R29 ;  /* 0x0000001d0e007986 */ /* 0x0003e6000c101904 */
[C---:B------:R-:W-:Y:S01]  /*1140*/  IMAD.WIDE R24, R5.reuse, 0x4, R14 ;  /* 0x0000000405187825 */ /* 0x040fe200078e020e */
[----:B------:R2:W-:Y:S03]  /*1150*/  STG.E desc[UR4][R12.64], R29 ;  /* 0x0000001d0c007986 */ /* 0x0005e6000c101904 */
[C---:B------:R-:W-:Y:S01]  /*1160*/  IMAD.WIDE R26, R5.reuse, 0x4, R12 ;  /* 0x00000004051a7825 */ /* 0x040fe200078e020c */
[----:B------:R2:W-:Y:S03]  /*1170*/  STG.E desc[UR4][R24.64], R29 ;  /* 0x0000001d18007986 */ /* 0x0005e6000c101904 */
[C---:B0-----:R-:W-:Y:S01]  /*1180*/  IMAD.WIDE R16, R5.reuse, 0x4, R24 ;  /* 0x0000000405107825 */ /* 0x041fe200078e0218 */
[----:B------:R2:W-:Y:S03]  /*1190*/  STG.E desc[UR4][R26.64], R29 ;  /* 0x0000001d1a007986 */ /* 0x0005e6000c101904 */
[----:B-1----:R-:W-:Y:S01]  /*11a0*/  IMAD.WIDE R14, R5, 0x4, R26 ;  /* 0x00000004050e7825 */ /* 0x002fe200078e021a */
[----:B------:R2:W-:Y:S04]  /*11b0*/  STG.E desc[UR4][R16.64], R29 ;  /* 0x0000001d10007986 */ /* 0x0005e8000c101904 */
[----:B------:R2:W-:Y:S01]  /*11c0*/  STG.E desc[UR4][R14.64], R29 ;  /* 0x0000001d0e007986 */ /* 0x0005e2000c101904 */
[----:B------:R-:W-:Y:S05]  /*11d0*/  @P0 BRA `(.L_x_15) ;  /* 0xfffffffc006c0947 */ /* 0x000fea000383ffff */
.L_x_14:
[----:B------:R-:W-:Y:S05]  /*11e0*/  BSYNC.RECONVERGENT B1 ;  /* 0x0000000000017941 */ /* 0x000fea0003800200 */
.L_x_13:
[----:B------:R-:W-:Y:S05]  /*11f0*/  @!P1 BRA `(.L_x_12) ;  /* 0x0000000000dc9947 */ /* 0x000fea0003800000 */
[----:B------:R-:W-:Y:S01]  /*1200*/  ISETP.GE.U32.AND P0, PT, R4, 0x4, PT ;  /* 0x000000040400780c */ /* 0x000fe20003f06070 */
[----:B------:R-:W-:Y:S01]  /*1210*/  BSSY.RECONVERGENT B1, `(.L_x_16) ;  /* 0x0000019000017945 */ /* 0x000fe20003800200 */
[----:B--2---:R-:W-:-:S04]  /*1220*/  LOP3.LUT R24, R3, 0x3, RZ, 0xc0, !PT ;  /* 0x0000000303187812 */ /* 0x004fc800078ec0ff */
[----:B------:R-:W-:-:S07]  /*1230*/  ISETP.NE.AND P1, PT, R24, RZ, PT ;  /* 0x000000ff1800720c */ /* 0x000fce0003f25270 */
[----:B------:R-:W-:Y:S06]  /*1240*/  @!P0 BRA `(.L_x_17) ;  /* 0x0000000000548947 */ /* 0x000fec0003800000 */
[----:B------:R-:W1:Y:S01]  /*1250*/  LDC.64 R14, c[0x0][0x3a0] ;  /* 0x0000e800ff0e7b82 */ /* 0x000e620000000a00 */
[C---:B0-----:R-:W-:Y:S01]  /*1260*/  IMAD R9, R7.reuse, R5, R0 ;  /* 0x0000000507097224 */ /* 0x041fe200078e0200 */
[----:B------:R-:W-:Y:S01]  /*1270*/  MOV R25, 0x7fc00000 ;  /* 0x7fc0000000197802 */ /* 0x000fe20000000f00 */
[----:B------:R-:W-:-:S05]  /*1280*/  VIADD R7, R7, 0x4 ;  /* 0x0000000407077836 */ /* 0x000fca0000000000 */
[----:B------:R-:W0:Y:S01]  /*1290*/  LDC.64 R16, c[0x0][0x3a8] ;  /* 0x0000ea00ff107b82 */ /* 0x000e220000000a00 */
[----:B-1----:R-:W-:-:S05]  /*12a0*/  IMAD.WIDE R14, R9, 0x4, R14 ;  /* 0x00000004090e7825 */ /* 0x002fca00078e020e */
[----:B------:R1:W-:Y:S01]  /*12b0*/  STG.E desc[UR4][R14.64], R25 ;  /* 0x000000190e007986 */ /* 0x0003e2000c101904 */
[----:B------:R-:W-:-:S04]  /*12c0*/  IMAD.WIDE R18, R5, 0x4, R14 ;  /* 0x0000000405127825 */ /* 0x000fc800078e020e */
[----:B0-----:R-:W-:-:S04]  /*12d0*/  IMAD.WIDE R16, R9, 0x4, R16 ;  /* 0x0000000409107825 */ /* 0x001fc800078e0210 */
[C---:B------:R-:W-:Y:S01]  /*12e0*/  IMAD.WIDE R10, R5.reuse, 0x4, R18 ;  /* 0x00000004050a7825 */ /* 0x040fe200078e0212 */
[----:B------:R1:W-:Y:S03]  /*12f0*/  STG.E desc[UR4][R16.64], R25 ;  /* 0x0000001910007986 */ /* 0x0003e6000c101904 */
[C---:B------:R-:W-:Y:S01]  /*1300*/  IMAD.WIDE R8, R5.reuse, 0x4, R16 ;  /* 0x0000000405087825 */ /* 0x040fe200078e0210 */
[----:B------:R1:W-:Y:S03]  /*1310*/  STG.E desc[UR4][R18.64], R25 ;  /* 0x0000001912007986 */ /* 0x0003e6000c101904 */
[C---:B------:R-:W-:Y:S01]  /*1320*/  IMAD.WIDE R20, R5.reuse, 0x4, R10 ;  /* 0x0000000405147825 */ /* 0x040fe200078e020a */
[----:B------:R1:W-:Y:S03]  /*1330*/  STG.E desc[UR4][R8.64], R25 ;  /* 0x0000001908007986 */ /* 0x0003e6000c101904 */
[C---:B------:R-:W-:Y:S01]  /*1340*/  IMAD.WIDE R12, R5.reuse, 0x4, R8 ;  /* 0x00000004050c7825 */ /* 0x040fe200078e0208 */
[----:B------:R1:W-:Y:S04]  /*1350*/  STG.E desc[UR4][R10.64], R25 ;  /* 0x000000190a007986 */ /* 0x0003e8000c101904 */
[----:B------:R1:W-:Y:S01]  /*1360*/  STG.E desc[UR4][R12.64], R25 ;  /* 0x000000190c007986 */ /* 0x0003e2000c101904 */
[----:B------:R-:W-:-:S03]  /*1370*/  IMAD.WIDE R22, R5, 0x4, R12 ;  /* 0x0000000405167825 */ /* 0x000fc600078e020c */
[----:B------:R1:W-:Y:S04]  /*1380*/  STG.E desc[UR4][R20.64], R25 ;  /* 0x0000001914007986 */ /* 0x0003e8000c101904 */
[----:B------:R1:W-:Y:S02]  /*1390*/  STG.E desc[UR4][R22.64], R25 ;  /* 0x0000001916007986 */ /* 0x0003e4000c101904 */
.L_x_17:
[----:B------:R-:W-:Y:S05]  /*13a0*/  BSYNC.RECONVERGENT B1 ;  /* 0x0000000000017941 */ /* 0x000fea0003800200 */
.L_x_16:
[----:B------:R-:W-:Y:S05]  /*13b0*/  @!P1 BRA `(.L_x_12) ;  /* 0x00000000006c9947 */ /* 0x000fea0003800000 */
[----:B-1----:R-:W1:Y:S01]  /*13c0*/  LDC.64 R10, c[0x0][0x3a0] ;  /* 0x0000e800ff0a7b82 */ /* 0x002e620000000a00 */
[----:B------:R-:W-:Y:S01]  /*13d0*/  ISETP.NE.AND P0, PT, R24, 0x1, PT ;  /* 0x000000011800780c */ /* 0x000fe20003f05270 */
[----:B------:R-:W-:Y:S01]  /*13e0*/  BSSY.RECONVERGENT B1, `(.L_x_18) ;  /* 0x0000012000017945 */ /* 0x000fe20003800200 */
[----:B------:R-:W-:-:S04]  /*13f0*/  LOP3.LUT R4, R3, 0x1, RZ, 0xc0, !PT ;  /* 0x0000000103047812 */ /* 0x000fc800078ec0ff */
[----:B------:R-:W-:Y:S01]  /*1400*/  ISETP.NE.U32.AND P1, PT, R4, 0x1, PT ;  /* 0x000000010400780c */ /* 0x000fe20003f25070 */
[----:B0-----:R-:W0:Y:S06]  /*1410*/  LDC.64 R8, c[0x0][0x3a8] ;  /* 0x0000ea00ff087b82 */ /* 0x001e2c0000000a00 */
[----:B------:R-:W-:Y:S06]  /*1420*/  @!P0 BRA `(.L_x_19) ;  /* 0x0000000000348947 */ /* 0x000fec0003800000 */
[----:B------:R-:W2:Y:S01]  /*1430*/  LDC.64 R12, c[0x0][0x3a0] ;  /* 0x0000e800ff0c7b82 */ /* 0x000ea20000000a00 */
[C---:B------:R-:W-:Y:S01]  /*1440*/  IMAD R17, R7.reuse, R5, R0 ;  /* 0x0000000507117224 */ /* 0x040fe200078e0200 */
[----:B------:R-:W-:Y:S02]  /*1450*/  MOV R21, 0x7fc00000 ;  /* 0x7fc0000000157802 */ /* 0x000fe40000000f00 */
[----:B------:R-:W-:-:S04]  /*1460*/  IADD3 R7, PT, PT, R7, 0x2, RZ ;  /* 0x0000000207077810 */ /* 0x000fc80007ffe0ff */
[----:B------:R-:W3:Y:S01]  /*1470*/  LDC.64 R14, c[0x0][0x3a8] ;  /* 0x0000ea00ff0e7b82 */ /* 0x000ee20000000a00 */
[----:B--2---:R-:W-:-:S05]  /*1480*/  IMAD.WIDE R12, R17, 0x4, R12 ;  /* 0x00000004110c7825 */ /* 0x004fca00078e020c */
[----:B------:R2:W-:Y:S01]  /*1490*/  STG.E desc[UR4][R12.64], R21 ;  /* 0x000000150c007986 */ /* 0x0005e2000c101904 */
[----:B---3--:R-:W-:-:S04]  /*14a0*/  IMAD.WIDE R14, R17, 0x4, R14 ;  /* 0x00000004110e7825 */ /* 0x008fc800078e020e */
[C---:B------:R-:W-:Y:S01]  /*14b0*/  IMAD.WIDE R16, R5.reuse, 0x4, R12 ;  /* 0x0000000405107825 */ /* 0x040fe200078e020c */
[----:B------:R2:W-:Y:S03]  /*14c0*/  STG.E desc[UR4][R14.64], R21 ;  /* 0x000000150e007986 */ /* 0x0005e6000c101904 */
[----:B------:R-:W-:Y:S01]  /*14d0*/  IMAD.WIDE R18, R5, 0x4, R14 ;  /* 0x0000000405127825 */ /* 0x000fe200078e020e */
[----:B------:R2:W-:Y:S04]  /*14e0*/  STG.E desc[UR4][R16.64], R21 ;  /* 0x0000001510007986 */ /* 0x0005e8000c101904 */
[----:B------:R2:W-:Y:S02]  /*14f0*/  STG.E desc[UR4][R18.64], R21 ;  /* 0x0000001512007986 */ /* 0x0005e4000c101904 */
.L_x_19:
[----:B------:R-:W-:Y:S05]  /*1500*/  BSYNC.RECONVERGENT B1 ;  /* 0x0000000000017941 */ /* 0x000fea0003800200 */
.L_x_18:
[----:B------:R-:W-:Y:S02]  /*1510*/  @!P1 IMAD R5, R7, R5, R0 ;  /* 0x0000000507059224 */ /* 0x000fe400078e0200 */
[----:B------:R-:W-:Y:S02]  /*1520*/  @!P1 IMAD.MOV.U32 R7, RZ, RZ, 0x7fc00000 ;  /* 0x7fc00000ff079424 */ /* 0x000fe400078e00ff */
[----:B-1----:R-:W-:-:S04]  /*1530*/  @!P1 IMAD.WIDE R10, R5, 0x4, R10 ;  /* 0x00000004050a9825 */ /* 0x002fc800078e020a */
[----:B0-----:R-:W-:Y:S01]  /*1540*/  @!P1 IMAD.WIDE R8, R5, 0x4, R8 ;  /* 0x0000000405089825 */ /* 0x001fe200078e0208 */
[----:B------:R3:W-:Y:S04]  /*1550*/  @!P1 STG.E desc[UR4][R10.64], R7 ;  /* 0x000000070a009986 */ /* 0x0007e8000c101904 */
[----:B------:R3:W-:Y:S02]  /*1560*/  @!P1 STG.E desc[UR4][R8.64], R7 ;  /* 0x0000000708009986 */ /* 0x0007e4000c101904 */
.L_x_12:
[----:B------:R-:W-:Y:S05]  /*1570*/  BSYNC.RECONVERGENT B0 ;  /* 0x0000000000007941 */ /* 0x000fea0003800200 */
.L_x_11:
[----:B------:R-:W-:-:S13]  /*1580*/  ISETP.GE.AND P0, PT, R3, R2, PT ;  /* 0x000000020300720c */ /* 0x000fda0003f06270 */
[----:B------:R-:W-:Y:S05]  /*1590*/  @P0 EXIT ;  /* 0x000000000000094d */ /* 0x000fea0003800000 */
[C---:B------:R-:W-:Y:S01]  /*15a0*/  LOP3.LUT R4, R6.reuse, 0x7, RZ, 0xc0, !PT ;  /* 0x0000000706047812 */ /* 0x040fe200078ec0ff */
[----:B---3--:R-:W-:Y:S01]  /*15b0*/  HFMA2 R7, -RZ, RZ, 0, 0 ;  /* 0x00000000ff077431 */ /* 0x008fe200000001ff */
[C---:B------:R-:W-:Y:S02]  /*15c0*/  LOP3.LUT R5, R6.reuse, 0x7ffffff0, RZ, 0xc0, !PT ;  /* 0x7ffffff006057812 */ /* 0x040fe400078ec0ff */
[----:B------:R-:W-:Y:S01]  /*15d0*/  LOP3.LUT R2, R6, 0xf, RZ, 0xc0, !PT ;  /* 0x0000000f06027812 */ /* 0x000fe200078ec0ff */
[----:B01----:R-:W-:Y:S01]  /*15e0*/  VIADD R9, R4, 0xffffffff ;  /* 0xffffffff04097836 */ /* 0x003fe20000000000 */
[----:B------:R-:W-:Y:S02]  /*15f0*/  LOP3.LUT R6, R6, 0x3, RZ, 0xc0, !PT ;  /* 0x0000000306067812 */ /* 0x000fe400078ec0ff */
[----:B------:R-:W-:Y:S02]  /*1600*/  MOV R8, RZ ;  /* 0x000000ff00087202 */ /* 0x000fe40000000f00 */
[----:B------:R-:W-:-:S07]  /*1610*/  IADD3 R10, PT, PT, -R5, RZ, RZ ;  /* 0x000000ff050a7210 */ /* 0x000fce0007ffe1ff */
.L_x_27:
[----:B------:R-:W0:Y:S01]  /*1620*/  LDCU UR6, c[0x0][0x398] ;  /* 0x00007300ff0677ac */ /* 0x000e220008000800 */
[----:B------:R-:W-:Y:S01]  /*1630*/  IADD3 R11, PT, PT, R3, 0x1, RZ ;  /* 0x00000001030b7810 */ /* 0x000fe20007ffe0ff */
[----:B--2---:R-:W-:Y:S01]  /*1640*/  IMAD.MOV.U32 R27, RZ, RZ, 0x7f800000 ;  /* 0x7f800000ff1b7424 */ /* 0x004fe200078e00ff */
[----:B------:R-:W-:Y:S02]  /*1650*/  MOV R24, 0xff800000 ;  /* 0xff80000000187802 */ /* 0x000fe40000000f00 */
[----:B------:R-:W-:Y:S01]  /*1660*/  MOV R18, RZ ;  /* 0x000000ff00127202 */ /* 0x000fe20000000f00 */
[----:B0-----:R-:W-:Y:S02]  /*1670*/  UISETP.GE.U32.AND UP0, UPT, UR6, 0x10, UPT ;  /* 0x000000100600788c */ /* 0x001fe4000bf06070 */
[----:B------:R-:W-:-:S07]  /*1680*/  VIADD R19, R11, -UR6 ;  /* 0x800000060b137c36 */ /* 0x000fce0008000000 */
[----:B------:R-:W-:Y:S05]  /*1690*/  BRA.U !UP0, `(.L_x_20) ;  /* 0x0000000108ec7547 */ /* 0x000fea000b800000 */
[----:B------:R-:W0:Y:S01]  /*16a0*/  LDC R25, c[0x0][0x390] ;  /* 0x0000e400ff197b82 */ /* 0x000e220000000800 */
[----:B------:R-:W-:Y:S01]  /*16b0*/  MOV R27, 0x7f800000 ;  /* 0x7f800000001b7802 */ /* 0x000fe20000000f00 */
[----:B------:R-:W-:Y:S01]  /*16c0*/  IMAD.MOV.U32 R26, RZ, RZ, R10 ;  /* 0x000000ffff1a7224 */ /* 0x000fe200078e000a */
[----:B------:R-:W-:Y:S01]  /*16d0*/  MOV R24, 0xff800000 ;  /* 0xff80000000187802 */ /* 0x000fe20000000f00 */
[----:B0-----:R-:W-:-:S07]  /*16e0*/  IMAD R18, R19, R25, R0 ;  /* 0x0000001913127224 */ /* 0x001fce00078e0200 */
.L_x_21:
[----:B------:R-:W0:Y:S02]  /*16f0*/  LDC.64 R12, c[0x0][0x380] ;  /* 0x0000e000ff0c7b82 */ /* 0x000e240000000a00 */
[----:B0-----:R-:W-:-:S05]  /*1700*/  IMAD.WIDE R12, R18, 0x4, R12 ;  /* 0x00000004120c7825 */ /* 0x001fca00078e020c */
[----:B------:R-:W2:Y:S01]  /*1710*/  LDG.E.CONSTANT R14, desc[UR4][R12.64] ;  /* 0x000000040c0e7981 */ /* 0x000ea2000c1e9900 */
[----:B------:R-:W-:-:S05]  /*1720*/  IMAD.WIDE R22, R25, 0x4, R12 ;  /* 0x0000000419167825 */ /* 0x000fca00078e020c */
[----:B------:R0:W2:Y:S02]  /*1730*/  LDG.E.CONSTANT R15, desc[UR4][R22.64] ;  /* 0x00000004160f7981 */ /* 0x0000a4000c1e9900 */
[----:B0-----:R-:W-:-:S05]  /*1740*/  IMAD.WIDE R22, R25, 0x4, R22 ;  /* 0x0000000419167825 */ /* 0x001fca00078e0216 */
[----:B------:R-:W3:Y:S01]  /*1750*/  LDG.E.CONSTANT R29, desc[UR4][R22.64] ;  /* 0x00000004161d7981 */ /* 0x000ee2000c1e9900 */
[----:B------:R-:W-:-:S05]  /*1760*/  IMAD.WIDE R20, R25, 0x4, R22 ;  /* 0x0000000419147825 */ /* 0x000fca00078e0216 */
[----:B------:R0:W3:Y:S01]  /*1770*/  LDG.E.CONSTANT R28, desc[UR4][R20.64] ;  /* 0x00000004141c7981 */ /* 0x0000e2000c1e9900 */
[----:B------:R-:W-:Y:S01]  /*1780*/  IMAD.WIDE R12, R25, 0x4, R20 ;  /* 0x00000004190c7825 */ /* 0x000fe200078e0214 */
[-CC-:B--2---:R-:W-:Y:S02]  /*1790*/  FMNMX3 R27, R27, R14.reuse, R15.reuse, PT ;  /* 0x0000000e1b1b7276 */ /* 0x184fe4000380000f */
[----:B------:R-:W-:Y:S01]  /*17a0*/  FMNMX3 R24, R24, R14, R15, !PT ;  /* 0x0000000e18187276 */ /* 0x000fe2000780000f */
[C---:B------:R-:W-:Y:S02]  /*17b0*/  IMAD.WIDE R14, R25.reuse, 0x4, R12 ;  /* 0x00000004190e7825 */ /* 0x040fe400078e020c */
[----:B------:R-:W2:Y:S02]  /*17c0*/  LDG.E.CONSTANT R12, desc[UR4][R12.64] ;  /* 0x000000040c0c7981 */ /* 0x000ea4000c1e9900 */
[C---:B------:R-:W-:Y:S02]  /*17d0*/  IMAD.WIDE R16, R25.reuse, 0x4, R14 ;  /* 0x0000000419107825 */ /* 0x040fe400078e020e */
[----:B------:R-:W2:Y:S02]  /*17e0*/  LDG.E.CONSTANT R15, desc[UR4][R14.64] ;  /* 0x000000040e0f7981 */ /* 0x000ea4000c1e9900 */
[----:B0-----:R-:W-:-:S02]  /*17f0*/  IMAD.WIDE R20, R25, 0x4, R16 ;  /* 0x0000000419147825 */ /* 0x001fc400078e0210 */
[----:B------:R-:W4:Y:S04]  /*1800*/  LDG.E.CONSTANT R16, desc[UR4][R16.64] ;  /* 0x0000000410107981 */ /* 0x000f28000c1e9900 */
[----:B------:R-:W4:Y:S01]  /*1810*/  LDG.E.CONSTANT R13, desc[UR4][R20.64] ;  /* 0x00000004140d7981 */ /* 0x000f22000c1e9900 */
[----:B------:R-:W-:Y:S01]  /*1820*/  IMAD.WIDE R22, R25, 0x4, R20 ;  /* 0x0000000419167825 */ /* 0x000fe200078e0214 */
[-CC-:B---3--:R-:W-:Y:S02]  /*1830*/  FMNMX3 R27, R27, R29.reuse, R28.reuse, PT ;  /* 0x0000001d1b1b7276 */ /* 0x188fe4000380001c */
[----:B------:R-:W-:Y:S01]  /*1840*/  FMNMX3 R24, R24, R29, R28, !PT ;  /* 0x0000001d18187276 */ /* 0x000fe2000780001c */
[----:B------:R-:W-:Y:S02]  /*1850*/  IMAD.WIDE R28, R25, 0x4, R22 ;  /* 0x00000004191c7825 */ /* 0x000fe400078e0216 */
[----:B------:R-:W3:Y:S01]  /*1860*/  LDG.E.CONSTANT R22, desc[UR4][R22.64] ;  /* 0x0000000416167981 */ /* 0x000ee2000c1e9900 */
[----:B--2---:R-:W-:-:S02]  /*1870*/  FMNMX3 R27, R27, R12, R15, PT ;  /* 0x0000000c1b1b7276 */ /* 0x004fc4000380000f */
[----:B------:R-:W-:Y:S01]  /*1880*/  FMNMX3 R12, R24, R12, R15, !PT ;  /* 0x0000000c180c7276 */ /* 0x000fe2000780000f */
[----:B------:R-:W-:Y:S02]  /*1890*/  IMAD.WIDE R14, R25, 0x4, R28 ;  /* 0x00000004190e7825 */ /* 0x000fe400078e021c */
[----:B------:R-:W3:Y:S01]  /*18a0*/  LDG.E.CONSTANT R29, desc[UR4][R28.64] ;  /* 0x000000041c1d7981 */ /* 0x000ee2000c1e9900 */
[-CC-:B----4-:R-:W-:Y:S02]  /*18b0*/  FMNMX3 R24, R27, R16.reuse, R13.reuse, PT ;  /* 0x000000101b187276 */ /* 0x190fe4000380000d */
[----:B------:R-:W-:Y:S01]  /*18c0*/  FMNMX3 R27, R12, R16, R13, !PT ;  /* 0x000000100c1b7276 */ /* 0x000fe2000780000d */
[C---:B------:R-:W-:Y:S02]  /*18d0*/  IMAD.WIDE R12, R25.reuse, 0x4, R14 ;  /* 0x00000004190c7825 */ /* 0x040fe400078e020e */
[----:B------:R-:W2:Y:S02]  /*18e0*/  LDG.E.CONSTANT R14, desc[UR4][R14.64] ;  /* 0x000000040e0e7981 */ /* 0x000ea4000c1e9900 */
[----:B------:R-:W-:-:S05]  /*18f0*/  IMAD.WIDE R16, R25, 0x4, R12 ;  /* 0x0000000419107825 */ /* 0x000fca00078e020c */
[----:B------:R-:W4:Y:S01]  /*1900*/  LDG.E.CONSTANT R23, desc[UR4][R16.64] ;  /* 0x0000000410177981 */ /* 0x000f22000c1e9900 */
[----:B------:R-:W-:-:S03]  /*1910*/  IMAD.WIDE R20, R25, 0x4, R16 ;  /* 0x0000000419147825 */ /* 0x000fc600078e0210 */
[----:B------:R0:W2:Y:S02]  /*1920*/  LDG.E.CONSTANT R15, desc[UR4][R12.64] ;  /* 0x000000040c0f7981 */ /* 0x0000a4000c1e9900 */
[C---:B0-----:R-:W-:Y:S02]  /*1930*/  IMAD.WIDE R12, R25.reuse, 0x4, R20 ;  /* 0x00000004190c7825 */ /* 0x041fe400078e0214 */
[----:B------:R-:W4:Y:S02]  /*1940*/  LDG.E.CONSTANT R21, desc[UR4][R20.64] ;  /* 0x0000000414157981 */ /* 0x000f24000c1e9900 */
[----:B------:R-:W-:Y:S02]  /*1950*/  IMAD.WIDE R16, R25, 0x4, R12 ;  /* 0x0000000419107825 */ /* 0x000fe400078e020c */
[----:B------:R-:W5:Y:S04]  /*1960*/  LDG.E.CONSTANT R20, desc[UR4][R12.64] ;  /* 0x000000040c147981 */ /* 0x000f68000c1e9900 */
[----:B------:R-:W5:Y:S01]  /*1970*/  LDG.E.CONSTANT R17, desc[UR4][R16.64] ;  /* 0x0000000410117981 */ /* 0x000f62000c1e9900 */
[----:B------:R-:W-:-:S04]  /*1980*/  IADD3 R26, PT, PT, R26, 0x10, RZ ;  /* 0x000000101a1a7810 */ /* 0x000fc80007ffe0ff */
[----:B------:R-:W-:Y:S02]  /*1990*/  ISETP.NE.AND P0, PT, R26, RZ, PT ;  /* 0x000000ff1a00720c */ /* 0x000fe40003f05270 */
[----:B------:R-:W-:Y:S02]  /*19a0*/  LEA R18, R25, R18, 0x4 ;  /* 0x0000001219127211 */ /* 0x000fe400078e20ff */
[-CC-:B---3--:R-:W-:Y:S02]  /*19b0*/  FMNMX3 R24, R24, R22.reuse, R29.reuse, PT ;  /* 0x0000001618187276 */ /* 0x188fe4000380001d */
[----:B------:R-:W-:Y:S02]  /*19c0*/  FMNMX3 R27, R27, R22, R29, !PT ;  /* 0x000000161b1b7276 */ /* 0x000fe4000780001d */
[-CC-:B--2---:R-:W-:Y:S02]  /*19d0*/  FMNMX3 R24, R24, R14.reuse, R15.reuse, PT ;  /* 0x0000000e18187276 */ /* 0x184fe4000380000f */
[----:B------:R-:W-:-:S02]  /*19e0*/  FMNMX3 R14, R27, R14, R15, !PT ;  /* 0x0000000e1b0e7276 */ /* 0x000fc4000780000f */
[-CC-:B----4-:R-:W-:Y:S02]  /*19f0*/  FMNMX3 R24, R24, R23.reuse, R21.reuse, PT ;  /* 0x0000001718187276 */ /* 0x190fe40003800015 */
[----:B------:R-:W-:Y:S02]  /*1a00*/  FMNMX3 R14, R14, R23, R21, !PT ;  /* 0x000000170e0e7276 */ /* 0x000fe40007800015 */
[-CC-:B-----5:R-:W-:Y:S02]  /*1a10*/  FMNMX3 R27, R24, R20.reuse, R17.reuse, PT ;  /* 0x00000014181b7276 */ /* 0x1a0fe40003800011 */
[----:B------:R-:W-:Y:S01]  /*1a20*/  FMNMX3 R24, R14, R20, R17, !PT ;  /* 0x000000140e187276 */ /* 0x000fe20007800011 */
[----:B------:R-:W-:Y:S06]  /*1a30*/  @P0 BRA `(.L_x_21) ;  /* 0xfffffffc002c0947 */ /* 0x000fec000383ffff */
[----:B------:R-:W-:-:S07]  /*1a40*/  IMAD.MOV.U32 R18, RZ, RZ, R5 ;  /* 0x000000ffff127224 */ /* 0x000fce00078e0005 */
.L_x_20:
[----:B------:R-:W-:-:S13]  /*1a50*/  ISETP.NE.AND P0, PT, R2, RZ, PT ;  /* 0x000000ff0200720c */ /* 0x000fda0003f05270 */
[----:B------:R-:W-:Y:S05]  /*1a60*/  @!P0 BRA `(.L_x_22) ;  /* 0x0000000400288947 */ /* 0x000fea0003800000 */
[----:B------:R-:W-:Y:S02]  /*1a70*/  IADD3 R12, PT, PT, R2, -0x1, RZ ;  /* 0xffffffff020c7810 */ /* 0x000fe40007ffe0ff */
[----:B------:R-:W-:Y:S02]  /*1a80*/  ISETP.NE.AND P1, PT, R4, RZ, PT ;  /* 0x000000ff0400720c */ /* 0x000fe40003f25270 */
[----:B------:R-:W-:-:S13]  /*1a90*/  ISETP.GE.U32.AND P0, PT, R12, 0x7, PT ;  /* 0x000000070c00780c */ /* 0x000fda0003f06070 */
[----:B------:R-:W-:Y:S05]  /*1aa0*/  @!P0 BRA `(.L_x_23) ;  /* 0x0000000000748947 */ /* 0x000fea0003800000 */
[----:B------:R-:W0:Y:S01]  /*1ab0*/  LDC R25, c[0x0][0x390] ;  /* 0x0000e400ff197b82 */ /* 0x000e220000000800 */
[----:B------:R-:W-:-:S07]  /*1ac0*/  IADD3 R12, PT, PT, R19, R18, RZ ;  /* 0x00000012130c7210 */ /* 0x000fce0007ffe0ff */
[----:B------:R-:W1:Y:S01]  /*1ad0*/  LDC.64 R22, c[0x0][0x380] ;  /* 0x0000e000ff167b82 */ /* 0x000e620000000a00 */
[----:B0-----:R-:W-:-:S04]  /*1ae0*/  IMAD R13, R12, R25, R0 ;  /* 0x000000190c0d7224 */ /* 0x001fc800078e0200 */
[----:B-1----:R-:W-:-:S04]  /*1af0*/  IMAD.WIDE R22, R13, 0x4, R22 ;  /* 0x000000040d167825 */ /* 0x002fc800078e0216 */
[C---:B------:R-:W-:Y:S02]  /*1b00*/  IMAD.WIDE R20, R25.reuse, 0x4, R22 ;  /* 0x0000000419147825 */ /* 0x040fe400078e0216 */
[----:B------:R-:W2:Y:S02]  /*1b10*/  LDG.E.CONSTANT R22, desc[UR4][R22.64] ;  /* 0x0000000416167981 */ /* 0x000ea4000c1e9900 */
[C---:B------:R-:W-:Y:S02]  /*1b20*/  IMAD.WIDE R16, R25.reuse, 0x4, R20 ;  /* 0x0000000419107825 */ /* 0x040fe400078e0214 */
[----:B------:R-:W2:Y:S02]  /*1b30*/  LDG.E.CONSTANT R21, desc[UR4][R20.64] ;  /* 0x0000000414157981 */ /* 0x000ea4000c1e9900 */
[C---:B------:R-:W-:Y:S02]  /*1b40*/  IMAD.WIDE R12, R25.reuse, 0x4, R16 ;  /* 0x00000004190c7825 */ /* 0x040fe400078e0210 */
[----:B------:R-:W3:Y:S02]  /*1b50*/  LDG.E.CONSTANT R16, desc[UR4][R16.64] ;  /* 0x0000000410107981 */ /* 0x000ee4000c1e9900 */
[----:B------:R-:W-:-:S02]  /*1b60*/  IMAD.WIDE R14, R25, 0x4, R12 ;  /* 0x00000004190e7825 */ /* 0x000fc400078e020c */
[----:B------:R0:W3:Y:S02]  /*1b70*/  LDG.E.CONSTANT R26, desc[UR4][R12.64] ;  /* 0x000000040c1a7981 */ /* 0x0000e4000c1e9900 */
[C---:B------:R-:W-:Y:S02]  /*1b80*/  IMAD.WIDE R28, R25.reuse, 0x4, R14 ;  /* 0x00000004191c7825 */ /* 0x040fe400078e020e */
[----:B------:R1:W4:Y:S02]  /*1b90*/  LDG.E.CONSTANT R17, desc[UR4][R14.64] ;  /* 0x000000040e117981 */ /* 0x000324000c1e9900 */
[C---:B0-----:R-:W-:Y:S02]  /*1ba0*/  IMAD.WIDE R12, R25.reuse, 0x4, R28 ;  /* 0x00000004190c7825 */ /* 0x041fe400078e021c */
[----:B------:R-:W4:Y:S02]  /*1bb0*/  LDG.E.CONSTANT R28, desc[UR4][R28.64] ;  /* 0x000000041c1c7981 */ /* 0x000f24000c1e9900 */
[----:B-1----:R-:W-:-:S02]  /*1bc0*/  IMAD.WIDE R14, R25, 0x4, R12 ;  /* 0x00000004190e7825 */ /* 0x002fc400078e020c */
[----:B------:R-:W5:Y:S04]  /*1bd0*/  LDG.E.CONSTANT R25, desc[UR4][R12.64] ;  /* 0x000000040c197981 */ /* 0x000f68000c1e9900 */
[----:B------:R-:W5:Y:S01]  /*1be0*/  LDG.E.CONSTANT R14, desc[UR4][R14.64] ;  /* 0x000000040e0e7981 */ /* 0x000f62000c1e9900 */
[----:B------:R-:W-:Y:S01]  /*1bf0*/  VIADD R18, R18, 0x8 ;  /* 0x0000000812127836 */ /* 0x000fe20000000000 */
[-CC-:B--2---:R-:W-:Y:S02]  /*1c00*/  FMNMX3 R27, R27, R22.reuse, R21.reuse, PT ;  /* 0x000000161b1b7276 */ /* 0x184fe40003800015 */
[----:B------:R-:W-:Y:S02]  /*1c10*/  FMNMX3 R21, R24, R22, R21, !PT ;  /* 0x0000001618157276 */ /* 0x000fe40007800015 */
[----:B---3--:R-:W-:-:S02]  /*1c20*/  FMNMX3 R27, R27, R16, R26, PT ;  /* 0x000000101b1b7276 */ /* 0x008fc4000380001a */
[----:B------:R-:W-:Y:S02]  /*1c30*/  FMNMX3 R21, R21, R16, R26, !PT ;  /* 0x0000001015157276 */ /* 0x000fe4000780001a */
[-CC-:B----4-:R-:W-:Y:S02]  /*1c40*/  FMNMX3 R16, R27, R17.reuse, R28.reuse, PT ;  /* 0x000000111b107276 */ /* 0x190fe4000380001c */
[----:B------:R-:W-:Y:S02]  /*1c50*/  FMNMX3 R24, R21, R17, R28, !PT ;  /* 0x0000001115187276 */ /* 0x000fe4000780001c */
[-CC-:B-----5:R-:W-:Y:S02]  /*1c60*/  FMNMX3 R27, R16, R25.reuse, R14.reuse, PT ;  /* 0x00000019101b7276 */ /* 0x1a0fe4000380000e */
[----:B------:R-:W-:-:S07]  /*1c70*/  FMNMX3 R24, R24, R25, R14, !PT ;  /* 0x0000001918187276 */ /* 0x000fce000780000e */
.L_x_23:
[----:B------:R-:W-:Y:S05]  /*1c80*/  @!P1 BRA `(.L_x_22) ;  /* 0x0000000000a09947 */ /* 0x000fea0003800000 */
[----:B------:R-:W-:Y:S02]  /*1c90*/  ISETP.GE.U32.AND P0, PT, R9, 0x3, PT ;  /* 0x000000030900780c */ /* 0x000fe40003f06070 */
[----:B------:R-:W-:-:S11]  /*1ca0*/  ISETP.NE.AND P1, PT, R6, RZ, PT ;  /* 0x000000ff0600720c */ /* 0x000fd60003f25270 */
        /* <DEDUP_REMOVED lines=10> */
[----:B------:R-:W-:Y:S02]  /*1d50*/  IMAD.WIDE R12, R23, 0x4, R14 ;  /* 0x00000004170c7825 */ /* 0x000fe400078e020e */
[----:B------:R-:W3:Y:S04]  /*1d60*/  LDG.E.CONSTANT R14, desc[UR4][R14.64] ;  /* 0x000000040e0e7981 */ /* 0x000ee8000c1e9900 */
[----:B------:R-:W3:Y:S01]  /*1d70*/  LDG.E.CONSTANT R13, desc[UR4][R12.64] ;  /* 0x000000040c0d7981 */ /* 0x000ee2000c1e9900 */
[----:B------:R-:W-:-:S02]  /*1d80*/  IADD3 R18, PT, PT, R18, 0x4, RZ ;  /* 0x0000000412127810 */ /* 0x000fc40007ffe0ff */
[-CC-:B--2---:R-:W-:Y:S02]  /*1d90*/  FMNMX3 R27, R27, R20.reuse, R17.reuse, PT ;  /* 0x000000141b1b7276 */ /* 0x184fe40003800011 */
[----:B------:R-:W-:Y:S02]  /*1da0*/  FMNMX3 R24, R24, R20, R17, !PT ;  /* 0x0000001418187276 */ /* 0x000fe40007800011 */
[-CC-:B---3--:R-:W-:Y:S02]  /*1db0*/  FMNMX3 R27, R27, R14.reuse, R13.reuse, PT ;  /* 0x0000000e1b1b7276 */ /* 0x188fe4000380000d */
[----:B------:R-:W-:-:S07]  /*1dc0*/  FMNMX3 R24, R24, R14, R13, !PT ;  /* 0x0000000e18187276 */ /* 0x000fce000780000d */
.L_x_24:
[----:B------:R-:W-:Y:S05]  /*1dd0*/  @!P1 BRA `(.L_x_22) ;  /* 0x00000000004c9947 */ /* 0x000fea0003800000 */
[----:B------:R-:W0:Y:S01]  /*1de0*/  LDC R15, c[0x0][0x390] ;  /* 0x0000e400ff0f7b82 */ /* 0x000e220000000800 */
[----:B------:R-:W-:-:S07]  /*1df0*/  IADD3 R19, PT, PT, R19, R18, RZ ;  /* 0x0000001213137210 */ /* 0x000fce0007ffe0ff */
[----:B------:R-:W1:Y:S01]  /*1e00*/  LDC.64 R12, c[0x0][0x380] ;  /* 0x0000e000ff0c7b82 */ /* 0x000e620000000a00 */
[----:B0-----:R-:W-:-:S04]  /*1e10*/  IMAD R19, R19, R15, R0 ;  /* 0x0000000f13137224 */ /* 0x001fc800078e0200 */
[----:B-1----:R-:W-:-:S05]  /*1e20*/  IMAD.WIDE R12, R19, 0x4, R12 ;  /* 0x00000004130c7825 */ /* 0x002fca00078e020c */
[----:B------:R-:W2:Y:S01]  /*1e30*/  LDG.E.CONSTANT R14, desc[UR4][R12.64] ;  /* 0x000000040c0e7981 */ /* 0x000ea2000c1e9900 */
[----:B------:R-:W-:Y:S02]  /*1e40*/  ISETP.NE.AND P0, PT, R6, 0x1, PT ;  /* 0x000000010600780c */ /* 0x000fe40003f05270 */
[-C--:B--2---:R-:W-:Y:S02]  /*1e50*/  FMNMX R27, R27, R14.reuse, PT ;  /* 0x0000000e1b1b7209 */ /* 0x084fe40003800000 */
[----:B------:R-:W-:-:S09]  /*1e60*/  FMNMX R24, R24, R14, !PT ;  /* 0x0000000e18187209 */ /* 0x000fd20007800000 */
[----:B------:R-:W-:Y:S05]  /*1e70*/  @!P0 BRA `(.L_x_22) ;  /* 0x0000000000248947 */ /* 0x000fea0003800000 */
[----:B------:R-:W-:Y:S01]  /*1e80*/  ISETP.NE.AND P0, PT, R6, 0x2, PT ;  /* 0x000000020600780c */ /* 0x000fe20003f05270 */
[----:B------:R-:W-:-:S12]  /*1e90*/  IMAD.WIDE R12, R15, 0x4, R12 ;  /* 0x000000040f0c7825 */ /* 0x000fd800078e020c */
[----:B------:R-:W-:Y:S02]  /*1ea0*/  @P0 IMAD.WIDE R14, R15, 0x4, R12 ;  /* 0x000000040f0e0825 */ /* 0x000fe400078e020c */
[----:B------:R-:W2:Y:S04]  /*1eb0*/  LDG.E.CONSTANT R12, desc[UR4][R12.64] ;  /* 0x000000040c0c7981 */ /* 0x000ea8000c1e9900 */
[----:B------:R-:W3:Y:S01]  /*1ec0*/  @P0 LDG.E.CONSTANT R14, desc[UR4][R14.64] ;  /* 0x000000040e0e0981 */ /* 0x000ee2000c1e9900 */
[-C--:B--2---:R-:W-:Y:S02]  /*1ed0*/  FMNMX R27, R27, R12.reuse, PT ;  /* 0x0000000c1b1b7209 */ /* 0x084fe40003800000 */
[----:B------:R-:W-:Y:S02]  /*1ee0*/  FMNMX R24, R24, R12, !PT ;  /* 0x0000000c18187209 */ /* 0x000fe40007800000 */
[----:B---3--:R-:W-:-:S02]  /*1ef0*/  @P0 FMNMX R27, R27, R14, PT ;  /* 0x0000000e1b1b0209 */ /* 0x008fc40003800000 */
[----:B------:R-:W-:-:S07]  /*1f00*/  @P0 FMNMX R24, R24, R14, !PT ;  /* 0x0000000e18180209 */ /* 0x000fce0007800000 */
.L_x_22:
[----:B------:R-:W0:Y:S01]  /*1f10*/  LDC.64 R12, c[0x0][0x380] ;  /* 0x0000e000ff0c7b82 */ /* 0x000e220000000a00 */
[----:B------:R-:W1:Y:S02]  /*1f20*/  LDCU UR6, c[0x0][0x390] ;  /* 0x00007200ff0677ac */ /* 0x000e640008000800 */
[----:B-1----:R-:W-:-:S04]  /*1f30*/  IMAD R15, R3, UR6, R0 ;  /* 0x00000006030f7c24 */ /* 0x002fc8000f8e0200 */
[----:B0-----:R-:W-:-:S06]  /*1f40*/  IMAD.WIDE R16, R15, 0x4, R12 ;  /* 0x000000040f107825 */ /* 0x001fcc00078e020c */
[----:B------:R-:W2:Y:S01]  /*1f50*/  LDG.E.CONSTANT R16, desc[UR4][R16.64] ;  /* 0x0000000410107981 */ /* 0x000ea2000c1e9900 */
[----:B------:R-:W-:Y:S01]  /*1f60*/  FADD R12, R24, -R27 ;  /* 0x8000001b180c7221 */ /* 0x000fe20000000000 */
[----:B------:R-:W-:Y:S04]  /*1f70*/  BSSY.RECONVERGENT B0, `(.L_x_25) ;  /* 0x000000e000007945 */ /* 0x000fe80003800200 */
[----:B------:R-:W-:-:S04]  /*1f80*/  FMNMX R12, R12, 0.0010000000474974513054, !PT ;  /* 0x3a83126f0c0c7809 */ /* 0x000fc80007800000 */
[----:B------:R-:W0:Y:S02]  /*1f90*/  MUFU.RCP R13, R12 ;  /* 0x0000000c000d7308 */ /* 0x000e240000001000 */
[----:B0-----:R-:W-:-:S04]  /*1fa0*/  FFMA R14, -R12, R13, 1 ;  /* 0x3f8000000c0e7423 */ /* 0x001fc8000000010d */
[----:B------:R-:W-:Y:S01]  /*1fb0*/  FFMA R14, R13, R14, R13 ;  /* 0x0000000e0d0e7223 */ /* 0x000fe2000000000d */
[----:B--2---:R-:W-:-:S04]  /*1fc0*/  FADD R3, R16, -R27 ;  /* 0x8000001b10037221 */ /* 0x004fc80000000000 */
[----:B------:R-:W0:Y:S01]  /*1fd0*/  FCHK P0, R3, R12 ;  /* 0x0000000c03007302 */ /* 0x000e220000000000 */
[----:B------:R-:W-:-:S04]  /*1fe0*/  FFMA R13, R3, R14, RZ ;  /* 0x0000000e030d7223 */ /* 0x000fc800000000ff */
[----:B------:R-:W-:-:S04]  /*1ff0*/  FFMA R18, -R12, R13, R3 ;  /* 0x0000000d0c127223 */ /* 0x000fc80000000103 */
[----:B------:R-:W-:Y:S01]  /*2000*/  FFMA R13, R14, R18, R13 ;  /* 0x000000120e0d7223 */ /* 0x000fe2000000000d */
[----:B0-----:R-:W-:Y:S06]  /*2010*/  @!P0 BRA `(.L_x_26) ;  /* 0x00000000000c8947 */ /* 0x001fec0003800000 */
[----:B------:R-:W-:-:S07]  /*2020*/  MOV R14, 0x2040 ;  /* 0x00002040000e7802 */ /* 0x000fce0000000f00 */
[----:B------:R-:W-:Y:S05]  /*2030*/  CALL.REL.NOINC `($__internal_0_$__cuda_sm3x_div_rn_noftz_f32_slowpath) ;  /* 0x0000000000e47944 */ /* 0x000fea0003c00000 */
[----:B------:R-:W-:-:S07]  /*2040*/  IMAD.MOV.U32 R13, RZ, RZ, R3 ;  /* 0x000000ffff0d7224 */ /* 0x000fce00078e0003 */
.L_x_26:
[----:B------:R-:W-:Y:S05]  /*2050*/  BSYNC.RECONVERGENT B0 ;  /* 0x0000000000007941 */ /* 0x000fea0003800200 */
.L_x_25:
[----:B------:R-:W-:Y:S01]  /*2060*/  FADD R13, R13, -0.5 ;  /* 0xbf0000000d0d7421 */ /* 0x000fe20000000000 */
[----:B------:R-:W-:Y:S01]  /*2070*/  HFMA2 R17, -RZ, RZ, 1.625, 0 ;  /* 0x3e800000ff117431 */ /* 0x000fe200000001ff */
[----:B------:R-:W0:Y:S02]  /*2080*/  LDCU UR6, c[0x0][0x394] ;  /* 0x00007280ff0677ac */ /* 0x000e240008000800 */
[----:B------:R-:W-:-:S04]  /*2090*/  FMUL R12, R13, 0.66000002622604370117 ;  /* 0x3f28f5c30d0c7820 */ /* 0x000fc80000400000 */
[----:B------:R-:W-:-:S05]  /*20a0*/  FFMA R12, R7, 0.67000001668930053711, R12 ;  /* 0x3f2b851f070c7823 */ /* 0x000fca000000000c */
[----:B------:R-:W-:-:S04]  /*20b0*/  FMNMX R12, R12, -0.99900001287460327148, !PT ;  /* 0xbf7fbe770c0c7809 */ /* 0x000fc80007800000 */
[----:B------:R-:W-:-:S04]  /*20c0*/  FMNMX R7, R12, 0.99900001287460327148, PT ;  /* 0x3f7fbe770c077809 */ /* 0x000fc80003800000 */
[C---:B------:R-:W-:Y:S01]  /*20d0*/  FSETP.GT.AND P0, PT, |R7|.reuse, 8.50705917302346158658e+37, PT ;  /* 0x7e8000000700780b */ /* 0x040fe20003f04200 */
[----:B------:R-:W-:-:S06]  /*20e0*/  FADD R12, -|R7|, 1 ;  /* 0x3f800000070c7421 */ /* 0x000fcc0000000300 */
[----:B------:R-:W1:Y:S02]  /*20f0*/  MUFU.RCP R12, R12 ;  /* 0x0000000c000c7308 */ /* 0x000e640000001000 */
[----:B-1----:R-:W-:-:S04]  /*2100*/  FADD R14, R12, R12 ;  /* 0x0000000c0c0e7221 */ /* 0x002fc80000000000 */
[----:B------:R-:W-:-:S05]  /*2110*/  FMUL R3, |R7|, R14 ;  /* 0x0000000e07037220 */ /* 0x000fca0000400200 */
[----:B------:R-:W-:-:S04]  /*2120*/  FSEL R3, R3, -2, !P0 ;  /* 0xc000000003037808 */ /* 0x000fc80004000000 */
[C---:B------:R-:W-:Y:S01]  /*2130*/  ISETP.GT.U32.AND P0, PT, R3.reuse, 0x7f7fffff, PT ;  /* 0x7f7fffff0300780c */ /* 0x040fe20003f04070 */
[----:B------:R-:W-:-:S03]  /*2140*/  FADD.RZ R13, R3, 1 ;  /* 0x3f800000030d7421 */ /* 0x000fc6000000c000 */
[----:B------:R-:W-:Y:S02]  /*2150*/  ISETP.GT.AND P1, PT, R3, -0x40800000, P0 ;  /* 0xbf8000000300780c */ /* 0x000fe40000724270 */
[----:B------:R-:W-:-:S04]  /*2160*/  IADD3 R13, PT, PT, R13, -0x3f400000, RZ ;  /* 0xc0c000000d0d7810 */ /* 0x000fc80007ffe0ff */
[----:B------:R-:W-:-:S04]  /*2170*/  LOP3.LUT R14, R13, 0xff800000, RZ, 0xc0, !PT ;  /* 0xff8000000d0e7812 */ /* 0x000fc800078ec0ff */
[----:B------:R-:W-:Y:S02]  /*2180*/  IADD3 R16, PT, PT, -R14, 0x40800000, RZ ;  /* 0x408000000e107810 */ /* 0x000fe40007ffe1ff */
[-C--:B------:R-:W-:Y:S02]  /*2190*/  IADD3 R13, PT, PT, R3, -R14.reuse, RZ ;  /* 0x8000000e030d7210 */ /* 0x080fe40007ffe0ff */
[----:B------:R-:W-:Y:S01]  /*21a0*/  I2FP.F32.S32 R14, R14 ;  /* 0x0000000e000e7245 */ /* 0x000fe20000201400 */
[----:B------:R-:W-:Y:S01]  /*21b0*/  FFMA R16, R16, R17, -1 ;  /* 0xbf80000010107423 */ /* 0x000fe20000000011 */
[----:B------:R-:W-:-:S03]  /*21c0*/  IMAD.MOV.U32 R17, RZ, RZ, 0x3d39bf78 ;  /* 0x3d39bf78ff117424 */ /* 0x000fc600078e00ff */
[----:B------:R-:W-:Y:S01]  /*21d0*/  FADD R18, R13, R16 ;  /* 0x000000100d127221 */ /* 0x000fe20000000000 */
[----:B------:R-:W-:-:S03]  /*21e0*/  FMUL R14, R14, 1.1920928955078125e-07 ;  /* 0x340000000e0e7820 */ /* 0x000fc60000400000 */
[C---:B------:R-:W-:Y:S02]  /*21f0*/  FFMA R13, R18.reuse, -R17, 0.10546888411045074463 ;  /* 0x3dd80012120d7423 */ /* 0x040fe40000000811 */
[----:B------:R-:W1:Y:S02]  /*2200*/  LDC.64 R16, c[0x0][0x3a8] ;  /* 0x0000ea00ff107b82 */ /* 0x000e640000000a00 */
[----:B------:R-:W-:-:S04]  /*2210*/  FFMA R13, R18, R13, -0.13229703903198242188 ;  /* 0xbe0778e0120d7423 */ /* 0x000fc8000000000d */
[----:B------:R-:W-:-:S04]  /*2220*/  FFMA R13, R18, R13, 0.14491446316242218018 ;  /* 0x3e146475120d7423 */ /* 0x000fc8000000000d */
[----:B------:R-:W-:-:S04]  /*2230*/  FFMA R13, R18, R13, -0.16641564667224884033 ;  /* 0xbe2a68dd120d7423 */ /* 0x000fc8000000000d */
[----:B------:R-:W-:-:S04]  /*2240*/  FFMA R13, R18, R13, 0.19988867640495300293 ;  /* 0x3e4caf9e120d7423 */ /* 0x000fc8000000000d */
[----:B------:R-:W-:-:S04]  /*2250*/  FFMA R13, R18, R13, -0.25000196695327758789 ;  /* 0xbe800042120d7423 */ /* 0x000fc8000000000d */
[----:B------:R-:W-:Y:S01]  /*2260*/  FFMA R13, R18, R13, 0.33333510160446166992 ;  /* 0x3eaaaae6120d7423 */ /* 0x000fe2000000000d */
[----:B-1----:R-:W-:-:S04]  /*2270*/  IMAD.WIDE R16, R15, 0x4, R16 ;  /* 0x000000040f107825 */ /* 0x002fc800078e0210 */
[C---:B------:R-:W-:Y:S01]  /*2280*/  FFMA R13, R18.reuse, R13, -0.5 ;  /* 0xbf000000120d7423 */ /* 0x040fe2000000000d */
[----:B------:R1:W-:Y:S03]  /*2290*/  STG.E desc[UR4][R16.64], R8 ;  /* 0x0000000810007986 */ /* 0x0003e6000c101904 */
[C---:B------:R-:W-:Y:S02]  /*22a0*/  FMUL R19, R18.reuse, R13 ;  /* 0x0000000d12137220 */ /* 0x040fe40000400000 */
[----:B------:R-:W2:Y:S02]  /*22b0*/  LDC.64 R12, c[0x0][0x3a0] ;  /* 0x0000e800ff0c7b82 */ /* 0x000ea40000000a00 */
[----:B------:R-:W-:Y:S01]  /*22c0*/  FFMA R19, R18, R19, R18 ;  /* 0x0000001312137223 */ /* 0x000fe20000000012 */
[----:B------:R-:W-:-:S03]  /*22d0*/  @P0 MOV R18, 0x7f800000 ;  /* 0x7f80000000120802 */ /* 0x000fc60000000f00 */
[----:B------:R-:W-:Y:S02]  /*22e0*/  FFMA R14, R14, 0.69314718246459960938, R19 ;  /* 0x3f3172180e0e7823 */ /* 0x000fe40000000013 */
[C---:B------:R-:W-:Y:S01]  /*22f0*/  @P1 FFMA R14, R3.reuse, R18, +INF ;  /* 0x7f800000030e1423 */ /* 0x040fe20000000012 */
[----:B------:R-:W-:Y:S01]  /*2300*/  HFMA2 R18, -RZ, RZ, 1.75, 0 ;  /* 0x3f000000ff127431 */ /* 0x000fe200000001ff */
[----:B------:R-:W-:-:S04]  /*2310*/  @P0 FSETP.NEU.AND P1, PT, R3, RZ, PT ;  /* 0x000000ff0300020b */ /* 0x000fc80003f2d000 */
[----:B------:R-:W-:Y:S02]  /*2320*/  @P0 FSEL R14, R14, -RZ, P1 ;  /* 0x800000ff0e0e0208 */ /* 0x000fe40000800000 */
[----:B0-----:R-:W-:Y:S02]  /*2330*/  ISETP.NE.AND P0, PT, R11, UR6, PT ;  /* 0x000000060b007c0c */ /* 0x001fe4000bf05270 */
[----:B------:R-:W-:-:S05]  /*2340*/  LOP3.LUT R3, R18, 0x80000000, R7, 0xb8, !PT ;  /* 0x8000000012037812 */ /* 0x000fca00078eb807 */
[----:B------:R-:W-:Y:S01]  /*2350*/  FMUL R3, R3, R14 ;  /* 0x0000000e03037220 */ /* 0x000fe20000400000 */
[----:B--2---:R-:W-:-:S04]  /*2360*/  IMAD.WIDE R12, R15, 0x4, R12 ;  /* 0x000000040f0c7825 */ /* 0x004fc800078e020c */
[----:B------:R-:W-:-:S05]  /*2370*/  FFMA R3, R8, 0.5, R3 ;  /* 0x3f00000008037823 */ /* 0x000fca0000000003 */
[----:B------:R1:W-:Y:S01]  /*2380*/  STG.E desc[UR4][R12.64], R3 ;  /* 0x000000030c007986 */ /* 0x0003e2000c101904 */
[----:B------:R-:W-:Y:S05]  /*2390*/  @!P0 EXIT ;  /* 0x000000000000894d */ /* 0x000fea0003800000 */
[----:B-1----:R-:W-:Y:S01]  /*23a0*/  MOV R8, R3 ;  /* 0x0000000300087202 */ /* 0x002fe20000000f00 */
[----:B------:R-:W-:Y:S01]  /*23b0*/  IMAD.MOV.U32 R3, RZ, RZ, R11 ;  /* 0x000000ffff037224 */ /* 0x000fe200078e000b */
[----:B------:R-:W-:Y:S06]  /*23c0*/  BRA `(.L_x_27) ;  /* 0xfffffff000947947 */ /* 0x000fec000383ffff */
        .weak           $__internal_0_$__cuda_sm3x_div_rn_noftz_f32_slowpath
        .type           $__internal_0_$__cuda_sm3x_div_rn_noftz_f32_slowpath,@function
        .size           $__internal_0_$__cuda_sm3x_div_rn_noftz_f32_slowpath,(.L_x_67 - $__internal_0_$__cuda_sm3x_div_rn_noftz_f32_slowpath)
$__internal_0_$__cuda_sm3x_div_rn_noftz_f32_slowpath:
[--C-:B------:R-:W-:Y:S01]  /*23d0*/  SHF.R.U32.HI R13, RZ, 0x17, R12.reuse ;  /* 0x00000017ff0d7819 */ /* 0x100fe2000001160c */
[----:B------:R-:W-:Y:S01]  /*23e0*/  BSSY.RECONVERGENT B1, `(.L_x_28) ;  /* 0x0000064000017945 */ /* 0x000fe20003800200 */
[----:B------:R-:W-:Y:S01]  /*23f0*/  SHF.R.U32.HI R16, RZ, 0x17, R3 ;  /* 0x00000017ff107819 */ /* 0x000fe20000011603 */
[----:B------:R-:W-:Y:S01]  /*2400*/  IMAD.MOV.U32 R18, RZ, RZ, R12 ;  /* 0x000000ffff127224 */ /* 0x000fe200078e000c */
[----:B------:R-:W-:Y:S02]  /*2410*/  LOP3.LUT R13, R13, 0xff, RZ, 0xc0, !PT ;  /* 0x000000ff0d0d7812 */ /* 0x000fe400078ec0ff */
[----:B------:R-:W-:Y:S02]  /*2420*/  LOP3.LUT R21, R16, 0xff, RZ, 0xc0, !PT ;  /* 0x000000ff10157812 */ /* 0x000fe400078ec0ff */
[----:B------:R-:W-:Y:S02]  /*2430*/  IADD3 R20, PT, PT, R13, -0x1, RZ ;  /* 0xffffffff0d147810 */ /* 0x000fe40007ffe0ff */
[----:B------:R-:W-:-:S02]  /*2440*/  IADD3 R19, PT, PT, R21, -0x1, RZ ;  /* 0xffffffff15137810 */ /* 0x000fc40007ffe0ff */
[----:B------:R-:W-:Y:S02]  /*2450*/  ISETP.GT.U32.AND P0, PT, R20, 0xfd, PT ;  /* 0x000000fd1400780c */ /* 0x000fe40003f04070 */
[----:B------:R-:W-:Y:S02]  /*2460*/  MOV R17, R3 ;  /* 0x0000000300117202 */ /* 0x000fe40000000f00 */
[----:B------:R-:W-:-:S13]  /*2470*/  ISETP.GT.U32.OR P0, PT, R19, 0xfd, P0 ;  /* 0x000000fd1300780c */ /* 0x000fda0000704470 */
[----:B------:R-:W-:Y:S01]  /*2480*/  @!P0 MOV R16, RZ ;  /* 0x000000ff00108202 */ /* 0x000fe20000000f00 */
[----:B------:R-:W-:Y:S06]  /*2490*/  @!P0 BRA `(.L_x_29) ;  /* 0x00000000005c8947 */ /* 0x000fec0003800000 */
[----:B------:R-:W-:Y:S02]  /*24a0*/  FSETP.GTU.FTZ.AND P0, PT, |R3|, +INF , PT ;  /* 0x7f8000000300780b */ /* 0x000fe40003f1c200 */
[----:B------:R-:W-:-:S04]  /*24b0*/  FSETP.GTU.FTZ.AND P1, PT, |R12|, +INF , PT ;  /* 0x7f8000000c00780b */ /* 0x000fc80003f3c200 */
[----:B------:R-:W-:-:S13]  /*24c0*/  PLOP3.LUT P0, PT, P0, P1, PT, 0xf8, 0x8f ;  /* 0x00000000008f781c */ /* 0x000fda0000703f70 */
[----:B------:R-:W-:Y:S05]  /*24d0*/  @P0 BRA `(.L_x_30) ;  /* 0x00000004004c0947 */ /* 0x000fea0003800000 */
[----:B------:R-:W-:-:S13]  /*24e0*/  LOP3.LUT P0, RZ, R18, 0x7fffffff, R17, 0xc8, !PT ;  /* 0x7fffffff12ff7812 */ /* 0x000fda000780c811 */
[----:B------:R-:W-:Y:S05]  /*24f0*/  @!P0 BRA `(.L_x_31) ;  /* 0x00000004003c8947 */ /* 0x000fea0003800000 */
[C---:B------:R-:W-:Y:S02]  /*2500*/  FSETP.NEU.FTZ.AND P2, PT, |R3|.reuse, +INF , PT ;  /* 0x7f8000000300780b */ /* 0x040fe40003f5d200 */
[----:B------:R-:W-:Y:S02]  /*2510*/  FSETP.NEU.FTZ.AND P1, PT, |R12|, +INF , PT ;  /* 0x7f8000000c00780b */ /* 0x000fe40003f3d200 */
[----:B------:R-:W-:-:S11]  /*2520*/  FSETP.NEU.FTZ.AND P0, PT, |R3|, +INF , PT ;  /* 0x7f8000000300780b */ /* 0x000fd60003f1d200 */
[----:B------:R-:W-:Y:S05]  /*2530*/  @!P1 BRA !P2, `(.L_x_31) ;  /* 0x00000004002c9947 */ /* 0x000fea0005000000 */
[----:B------:R-:W-:-:S04]  /*2540*/  LOP3.LUT P2, RZ, R17, 0x7fffffff, RZ, 0xc0, !PT ;  /* 0x7fffffff11ff7812 */ /* 0x000fc8000784c0ff */
[----:B------:R-:W-:-:S13]  /*2550*/  PLOP3.LUT P1, PT, P1, P2, PT, 0x2f, 0xf2 ;  /* 0x0000000000f2781c */ /* 0x000fda0000f24577 */
[----:B------:R-:W-:Y:S05]  /*2560*/  @P1 BRA `(.L_x_32) ;  /* 0x0000000400181947 */ /* 0x000fea0003800000 */
[----:B------:R-:W-:-:S04]  /*2570*/  LOP3.LUT P1, RZ, R18, 0x7fffffff, RZ, 0xc0, !PT ;  /* 0x7fffffff12ff7812 */ /* 0x000fc8000782c0ff */
[----:B------:R-:W-:-:S13]  /*2580*/  PLOP3.LUT P0, PT, P0, P1, PT, 0x2f, 0xf2 ;  /* 0x0000000000f2781c */ /* 0x000fda0000702577 */
[----:B------:R-:W-:Y:S05]  /*2590*/  @P0 BRA `(.L_x_33) ;  /* 0x0000000400000947 */ /* 0x000fea0003800000 */
[----:B------:R-:W-:Y:S02]  /*25a0*/  ISETP.GE.AND P0, PT, R19, RZ, PT ;  /* 0x000000ff1300720c */ /* 0x000fe40003f06270 */
[----:B------:R-:W-:-:S11]  /*25b0*/  ISETP.GE.AND P1, PT, R20, RZ, PT ;  /* 0x000000ff1400720c */ /* 0x000fd60003f26270 */
[----:B------:R-:W-:Y:S01]  /*25c0*/  @P0 MOV R16, RZ ;  /* 0x000000ff00100202 */ /* 0x000fe20000000f00 */
[----:B------:R-:W-:Y:S01]  /*25d0*/  @!P0 FFMA R17, R3, 1.84467440737095516160e+19, RZ ;  /* 0x5f80000003118823 */ /* 0x000fe200000000ff */
[----:B------:R-:W-:Y:S01]  /*25e0*/  @!P0 MOV R16, 0xffffffc0 ;  /* 0xffffffc000108802 */ /* 0x000fe20000000f00 */
[----:B------:R-:W-:-:S04]  /*25f0*/  @!P1 FFMA R18, R12, 1.84467440737095516160e+19, RZ ;  /* 0x5f8000000c129823 */ /* 0x000fc800000000ff */
[----:B------:R-:W-:-:S07]  /*2600*/  @!P1 VIADD R16, R16, 0x40 ;  /* 0x0000004010109836 */ /* 0x000fce0000000000 */
.L_x_29:
[----:B------:R-:W-:Y:S01]  /*2610*/  LEA R3, R13, 0xc0800000, 0x17 ;  /* 0xc08000000d037811 */ /* 0x000fe200078eb8ff */
[----:B------:R-:W-:Y:S03]  /*2620*/  BSSY.RECONVERGENT B2, `(.L_x_34) ;  /* 0x0000036000027945 */ /* 0x000fe60003800200 */
[----:B------:R-:W-:Y:S02]  /*2630*/  IADD3 R19, PT, PT, -R3, R18, RZ ;  /* 0x0000001203137210 */ /* 0x000fe40007ffe1ff */
[----:B------:R-:W-:Y:S02]  /*2640*/  IADD3 R18, PT, PT, R21, -0x7f, RZ ;  /* 0xffffff8115127810 */ /* 0x000fe40007ffe0ff */
[----:B------:R0:W1:Y:S01]  /*2650*/  MUFU.RCP R12, R19 ;  /* 0x00000013000c7308 */ /* 0x0000620000001000 */
[----:B------:R-:W-:Y:S02]  /*2660*/  FADD.FTZ R20, -R19, -RZ ;  /* 0x800000ff13147221 */ /* 0x000fe40000010100 */
[C---:B------:R-:W-:Y:S01]  /*2670*/  IMAD R3, R18.reuse, -0x800000, R17 ;  /* 0xff80000012037824 */ /* 0x040fe200078e0211 */
[----:B0-----:R-:W-:-:S04]  /*2680*/  IADD3 R19, PT, PT, R18, 0x7f, -R13 ;  /* 0x0000007f12137810 */ /* 0x001fc80007ffe80d */
[----:B------:R-:W-:Y:S01]  /*2690*/  IADD3 R16, PT, PT, R19, R16, RZ ;  /* 0x0000001013107210 */ /* 0x000fe20007ffe0ff */
[----:B-1----:R-:W-:-:S04]  /*26a0*/  FFMA R21, R12, R20, 1 ;  /* 0x3f8000000c157423 */ /* 0x002fc80000000014 */
[----:B------:R-:W-:-:S04]  /*26b0*/  FFMA R12, R12, R21, R12 ;  /* 0x000000150c0c7223 */ /* 0x000fc8000000000c */
[----:B------:R-:W-:-:S04]  /*26c0*/  FFMA R17, R3, R12, RZ ;  /* 0x0000000c03117223 */ /* 0x000fc800000000ff */
[----:B------:R-:W-:-:S04]  /*26d0*/  FFMA R21, R20, R17, R3 ;  /* 0x0000001114157223 */ /* 0x000fc80000000003 */
[----:B------:R-:W-:-:S04]  /*26e0*/  FFMA R17, R12, R21, R17 ;  /* 0x000000150c117223 */ /* 0x000fc80000000011 */
[----:B------:R-:W-:-:S04]  /*26f0*/  FFMA R20, R20, R17, R3 ;  /* 0x0000001114147223 */ /* 0x000fc80000000003 */
[----:B------:R-:W-:-:S05]  /*2700*/  FFMA R3, R12, R20, R17 ;  /* 0x000000140c037223 */ /* 0x000fca0000000011 */
[----:B------:R-:W-:-:S04]  /*2710*/  SHF.R.U32.HI R13, RZ, 0x17, R3 ;  /* 0x00000017ff0d7819 */ /* 0x000fc80000011603 */
[----:B------:R-:W-:-:S05]  /*2720*/  LOP3.LUT R13, R13, 0xff, RZ, 0xc0, !PT ;  /* 0x000000ff0d0d7812 */ /* 0x000fca00078ec0ff */
[----:B------:R-:W-:-:S05]  /*2730*/  IMAD.IADD R18, R13, 0x1, R16 ;  /* 0x000000010d127824 */ /* 0x000fca00078e0210 */
[----:B------:R-:W-:-:S04]  /*2740*/  IADD3 R13, PT, PT, R18, -0x1, RZ ;  /* 0xffffffff120d7810 */ /* 0x000fc80007ffe0ff */
[----:B------:R-:W-:-:S13]  /*2750*/  ISETP.GE.U32.AND P0, PT, R13, 0xfe, PT ;  /* 0x000000fe0d00780c */ /* 0x000fda0003f06070 */
[----:B------:R-:W-:Y:S05]  /*2760*/  @!P0 BRA `(.L_x_35) ;  /* 0x0000000000808947 */ /* 0x000fea0003800000 */
[----:B------:R-:W-:-:S13]  /*2770*/  ISETP.GT.AND P0, PT, R18, 0xfe, PT ;  /* 0x000000fe1200780c */ /* 0x000fda0003f04270 */
[----:B------:R-:W-:Y:S05]  /*2780*/  @P0 BRA `(.L_x_36) ;  /* 0x00000000006c0947 */ /* 0x000fea0003800000 */
[----:B------:R-:W-:-:S13]  /*2790*/  ISETP.GE.AND P0, PT, R18, 0x1, PT ;  /* 0x000000011200780c */ /* 0x000fda0003f06270 */
[----:B------:R-:W-:Y:S05]  /*27a0*/  @P0 BRA `(.L_x_37) ;  /* 0x0000000000740947 */ /* 0x000fea0003800000 */
[----:B------:R-:W-:Y:S02]  /*27b0*/  ISETP.GE.AND P0, PT, R18, -0x18, PT ;  /* 0xffffffe81200780c */ /* 0x000fe40003f06270 */
[----:B------:R-:W-:-:S11]  /*27c0*/  LOP3.LUT R3, R3, 0x80000000, RZ, 0xc0, !PT ;  /* 0x8000000003037812 */ /* 0x000fd600078ec0ff */
[----:B------:R-:W-:Y:S05]  /*27d0*/  @!P0 BRA `(.L_x_37) ;  /* 0x0000000000688947 */ /* 0x000fea0003800000 */
[-CC-:B------:R-:W-:Y:S01]  /*27e0*/  FFMA.RZ R13, R12, R20.reuse, R17.reuse ;  /* 0x000000140c0d7223 */ /* 0x180fe2000000c011 */
[C---:B------:R-:W-:Y:S02]  /*27f0*/  ISETP.NE.AND P2, PT, R18.reuse, RZ, PT ;  /* 0x000000ff1200720c */ /* 0x040fe40003f45270 */
[----:B------:R-:W-:Y:S02]  /*2800*/  ISETP.NE.AND P1, PT, R18, RZ, PT ;  /* 0x000000ff1200720c */ /* 0x000fe40003f25270 */
[----:B------:R-:W-:Y:S01]  /*2810*/  LOP3.LUT R16, R13, 0x7fffff, RZ, 0xc0, !PT ;  /* 0x007fffff0d107812 */ /* 0x000fe200078ec0ff */
[CCC-:B------:R-:W-:Y:S01]  /*2820*/  FFMA.RP R13, R12.reuse, R20.reuse, R17.reuse ;  /* 0x000000140c0d7223 */ /* 0x1c0fe20000008011 */
[----:B------:R-:W-:Y:S01]  /*2830*/  FFMA.RM R12, R12, R20, R17 ;  /* 0x000000140c0c7223 */ /* 0x000fe20000004011 */
[----:B------:R-:W-:Y:S02]  /*2840*/  IADD3 R17, PT, PT, R18, 0x20, RZ ;  /* 0x0000002012117810 */ /* 0x000fe40007ffe0ff */
[----:B------:R-:W-:-:S02]  /*2850*/  LOP3.LUT R16, R16, 0x800000, RZ, 0xfc, !PT ;  /* 0x0080000010107812 */ /* 0x000fc400078efcff */
[----:B------:R-:W-:Y:S02]  /*2860*/  IADD3 R18, PT, PT, -R18, RZ, RZ ;  /* 0x000000ff12127210 */ /* 0x000fe40007ffe1ff */
[----:B------:R-:W-:Y:S02]  /*2870*/  SHF.L.U32 R17, R16, R17, RZ ;  /* 0x0000001110117219 */ /* 0x000fe400000006ff */
[----:B------:R-:W-:Y:S02]  /*2880*/  FSETP.NEU.FTZ.AND P0, PT, R13, R12, PT ;  /* 0x0000000c0d00720b */ /* 0x000fe40003f1d000 */
[----:B------:R-:W-:Y:S02]  /*2890*/  SEL R13, R18, RZ, P2 ;  /* 0x000000ff120d7207 */ /* 0x000fe40001000000 */
[----:B------:R-:W-:Y:S02]  /*28a0*/  ISETP.NE.AND P1, PT, R17, RZ, P1 ;  /* 0x000000ff1100720c */ /* 0x000fe40000f25270 */
[----:B------:R-:W-:-:S02]  /*28b0*/  SHF.R.U32.HI R13, RZ, R13, R16 ;  /* 0x0000000dff0d7219 */ /* 0x000fc40000011610 */
[----:B------:R-:W-:Y:S02]  /*28c0*/  PLOP3.LUT P0, PT, P0, P1, PT, 0xf8, 0x8f ;  /* 0x00000000008f781c */ /* 0x000fe40000703f70 */
[----:B------:R-:W-:Y:S02]  /*28d0*/  SHF.R.U32.HI R17, RZ, 0x1, R13 ;  /* 0x00000001ff117819 */ /* 0x000fe4000001160d */
[----:B------:R-:W-:-:S04]  /*28e0*/  SEL R12, RZ, 0x1, !P0 ;  /* 0x00000001ff0c7807 */ /* 0x000fc80004000000 */
[----:B------:R-:W-:-:S04]  /*28f0*/  LOP3.LUT R12, R12, 0x1, R17, 0xf8, !PT ;  /* 0x000000010c0c7812 */ /* 0x000fc800078ef811 */
[----:B------:R-:W-:-:S05]  /*2900*/  LOP3.LUT R12, R12, R13, RZ, 0xc0, !PT ;  /* 0x0000000d0c0c7212 */ /* 0x000fca00078ec0ff */
[----:B------:R-:W-:-:S05]  /*2910*/  IMAD.IADD R12, R17, 0x1, R12 ;  /* 0x00000001110c7824 */ /* 0x000fca00078e020c */
[----:B------:R-:W-:Y:S01]  /*2920*/  LOP3.LUT R3, R12, R3, RZ, 0xfc, !PT ;  /* 0x000000030c037212 */ /* 0x000fe200078efcff */
[----:B------:R-:W-:Y:S06]  /*2930*/  BRA `(.L_x_37) ;  /* 0x0000000000107947 */ /* 0x000fec0003800000 */
.L_x_36:
[----:B------:R-:W-:-:S04]  /*2940*/  LOP3.LUT R3, R3, 0x80000000, RZ, 0xc0, !PT ;  /* 0x8000000003037812 */ /* 0x000fc800078ec0ff */
[----:B------:R-:W-:Y:S01]  /*2950*/  LOP3.LUT R3, R3, 0x7f800000, RZ, 0xfc, !PT ;  /* 0x7f80000003037812 */ /* 0x000fe200078efcff */
[----:B------:R-:W-:Y:S06]  /*2960*/  BRA `(.L_x_37) ;  /* 0x0000000000047947 */ /* 0x000fec0003800000 */
.L_x_35:
[----:B------:R-:W-:-:S07]  /*2970*/  LEA R3, R16, R3, 0x17 ;  /* 0x0000000310037211 */ /* 0x000fce00078eb8ff */
.L_x_37:
[----:B------:R-:W-:Y:S05]  /*2980*/  BSYNC.RECONVERGENT B2 ;  /* 0x0000000000027941 */ /* 0x000fea0003800200 */
.L_x_34:
[----:B------:R-:W-:Y:S05]  /*2990*/  BRA `(.L_x_38) ;  /* 0x0000000000207947 */ /* 0x000fea0003800000 */
.L_x_33:
[----:B------:R-:W-:-:S04]  /*29a0*/  LOP3.LUT R3, R18, 0x80000000, R17, 0x48, !PT ;  /* 0x8000000012037812 */ /* 0x000fc800078e4811 */
[----:B------:R-:W-:Y:S01]  /*29b0*/  LOP3.LUT R3, R3, 0x7f800000, RZ, 0xfc, !PT ;  /* 0x7f80000003037812 */ /* 0x000fe200078efcff */
[----:B------:R-:W-:Y:S06]  /*29c0*/  BRA `(.L_x_38) ;  /* 0x0000000000147947 */ /* 0x000fec0003800000 */
.L_x_32:
[----:B------:R-:W-:Y:S01]  /*29d0*/  LOP3.LUT R3, R18, 0x80000000, R17, 0x48, !PT ;  /* 0x8000000012037812 */ /* 0x000fe200078e4811 */
[----:B------:R-:W-:Y:S06]  /*29e0*/  BRA `(.L_x_38) ;  /* 0x00000000000c7947 */ /* 0x000fec0003800000 */
.L_x_31:
[----:B------:R-:W0:Y:S01]  /*29f0*/  MUFU.RSQ R3, -QNAN ;  /* 0xffc0000000037908 */ /* 0x000e220000001400 */
[----:B------:R-:W-:Y:S05]  /*2a00*/  BRA `(.L_x_38) ;  /* 0x0000000000047947 */ /* 0x000fea0003800000 */
.L_x_30:
[----:B------:R-:W-:-:S07]  /*2a10*/  FADD.FTZ R3, R3, R12 ;  /* 0x0000000c03037221 */ /* 0x000fce0000010000 */
.L_x_38:
[----:B------:R-:W-:Y:S05]  /*2a20*/  BSYNC.RECONVERGENT B1 ;  /* 0x0000000000017941 */ /* 0x000fea0003800200 */
.L_x_28:
[----:B------:R-:W-:Y:S01]  /*2a30*/  HFMA2 R13, -RZ, RZ, 0, 0 ;  /* 0x00000000ff0d7431 */ /* 0x000fe200000001ff */
[----:B------:R-:W-:-:S04]  /*2a40*/  MOV R12, R14 ;  /* 0x0000000e000c7202 */ /* 0x000fc80000000f00 */
[----:B0-----:R-:W-:Y:S05]  /*2a50*/  RET.REL.NODEC R12 `(fisher_many_series_one_param_f32) ;  /* 0xffffffd40c687950 */ /* 0x001fea0003c3ffff */
.L_x_39:
[----:B------:R-:W-:-:S00]  /*2a60*/  BRA `(.L_x_39) ;  /* 0xfffffffc00fc7947 */ /* 0x000fc0000383ffff */
[----:B------:R-:W-:-:S00]  /*2a70*/  NOP ;  /* 0x0000000000007918 */ /* 0x000fc00000000000 */
        /* <DEDUP_REMOVED lines=8> */
.L_x_67:


//--------------------- .text.fisher_batch_f32    --------------------------
	.section	.text.fisher_batch_f32,"ax",@progbits
	.align	128
        .global         fisher_batch_f32
        .type           fisher_batch_f32,@function
        .size           fisher_batch_f32,(.L_x_68 - fisher_batch_f32)
        .other          fisher_batch_f32,@"STO_CUDA_ENTRY STV_DEFAULT"
fisher_batch_f32:
.text.fisher_batch_f32:
[----:B------:R-:W-:Y:S01]  /*0000*/  LDC R1, c[0x0][0x37c] ;  /* 0x0000df00ff017b82 */ /* 0x000fe20000000800 */
[----:B------:R-:W0:Y:S01]  /*0010*/  S2R R13, SR_CTAID.X ;  /* 0x00000000000d7919 */ /* 0x000e220000002500 */
[----:B------:R-:W0:Y:S02]  /*0020*/  LDCU UR4, c[0x0][0x394] ;  /* 0x00007280ff0477ac */ /* 0x000e240008000800 */
[----:B0-----:R-:W-:-:S13]  /*0030*/  ISETP.GE.AND P0, PT, R13, UR4, PT ;  /* 0x000000040d007c0c */ /* 0x001fda000bf06270 */
[----:B------:R-:W-:Y:S05]  /*0040*/  @P0 EXIT ;  /* 0x000000000000094d */ /* 0x000fea0003800000 */
[----:B------:R-:W0:Y:S01]  /*0050*/  LDC.64 R2, c[0x0][0x388] ;  /* 0x0000e200ff027b82 */ /* 0x000e220000000a00 */
[----:B------:R-:W1:Y:S07]  /*0060*/  LDCU.64 UR8, c[0x0][0x358] ;  /* 0x00006b00ff0877ac */ /* 0x000e6e0008000a00 */
[----:B------:R-:W2:Y:S08]  /*0070*/  LDC R9, c[0x0][0x398] ;  /* 0x0000e600ff097b82 */ /* 0x000eb00000000800 */
[----:B------:R-:W3:Y:S01]  /*0080*/  LDC R0, c[0x0][0x390] ;  /* 0x0000e400ff007b82 */ /* 0x000ee20000000800 */
[----:B0-----:R-:W-:-:S05]  /*0090*/  IMAD.WIDE.U32 R2, R13, 0x4, R2 ;  /* 0x000000040d027825 */ /* 0x001fca00078e0002 */
[----:B-1----:R-:W4:Y:S01]  /*00a0*/  LDG.E.CONSTANT R11, desc[UR8][R2.64] ;  /* 0x00000008020b7981 */ /* 0x002f22000c1e9900 */
[----:B------:R-:W0:Y:S01]  /*00b0*/  LDCU UR4, c[0x0][0x398] ;  /* 0x00007300ff0477ac */ /* 0x000e220008000800 */
[C---:B--2---:R-:W-:Y:S02]  /*00c0*/  ISETP.GT.AND P0, PT, R9.reuse, -0x1, PT ;  /* 0xffffffff0900780c */ /* 0x044fe40003f04270 */
[----:B---3--:R-:W-:Y:S01]  /*00d0*/  ISETP.LT.AND P1, PT, R9, R0, PT ;  /* 0x000000000900720c */ /* 0x008fe20003f21270 */
[----:B0-----:R-:W-:Y:S01]  /*00e0*/  IMAD.U32 R10, RZ, RZ, UR4 ;  /* 0x00000004ff0a7e24 */ /* 0x001fe2000f8e00ff */
[----:B----4-:R-:W-:-:S04]  /*00f0*/  ISETP.GT.AND P0, PT, R11, RZ, P0 ;  /* 0x000000ff0b00720c */ /* 0x010fc80000704270 */
[----:B------:R-:W-:-:S13]  /*0100*/  ISETP.LE.AND P0, PT, R11, R0, P0 ;  /* 0x000000000b00720c */ /* 0x000fda0000703270 */
[----:B------:R-:W-:Y:S05]  /*0110*/  @P0 BRA P1, `(.L_x_40) ;  /* 0x0000000000400947 */ /* 0x000fea0000800000 */
[----:B------:R-:W0:Y:S02]  /*0120*/  S2R R11, SR_TID.X ;  /* 0x00000000000b7919 */ /* 0x000e240000002100 */
[----:B0-----:R-:W-:-:S13]  /*0130*/  ISETP.GE.AND P0, PT, R11, R0, PT ;  /* 0x000000000b00720c */ /* 0x001fda0003f06270 */
[----:B------:R-:W-:Y:S05]  /*0140*/  @P0 EXIT ;  /* 0x000000000000094d */ /* 0x000fea0003800000 */
[----:B------:R-:W0:Y:S01]  /*0150*/  LDC.64 R6, c[0x0][0x3a0] ;  /* 0x0000e800ff067b82 */ /* 0x000e220000000a00 */
[----:B------:R-:W-:Y:S01]  /*0160*/  IMAD.MOV.U32 R15, RZ, RZ, 0x7fc00000 ;  /* 0x7fc00000ff0f7424 */ /* 0x000fe200078e00ff */
[----:B------:R-:W1:Y:S06]  /*0170*/  LDCU UR4, c[0x0][0x360] ;  /* 0x00006c00ff0477ac */ /* 0x000e6c0008000800 */
[----:B------:R-:W2:Y:S02]  /*0180*/  LDC.64 R8, c[0x0][0x3a8] ;  /* 0x0000ea00ff087b82 */ /* 0x000ea40000000a00 */
.L_x_41:
[----:B---3--:R-:W-:Y:S02]  /*0190*/  IMAD R5, R13, R0, R11 ;  /* 0x000000000d057224 */ /* 0x008fe400078e020b */
[----:B-1----:R-:W-:Y:S02]  /*01a0*/  VIADD R11, R11, UR4 ;  /* 0x000000040b0b7c36 */ /* 0x002fe40008000000 */
[----:B0-----:R-:W-:-:S03]  /*01b0*/  IMAD.WIDE R2, R5, 0x4, R6 ;  /* 0x0000000405027825 */ /* 0x001fc600078e0206 */
[----:B------:R-:W-:Y:S01]  /*01c0*/  ISETP.GE.AND P0, PT, R11, R0, PT ;  /* 0x000000000b00720c */ /* 0x000fe20003f06270 */
[----:B--2---:R-:W-:Y:S01]  /*01d0*/  IMAD.WIDE R4, R5, 0x4, R8 ;  /* 0x0000000405047825 */ /* 0x004fe200078e0208 */
[----:B------:R3:W-:Y:S04]  /*01e0*/  STG.E desc[UR8][R2.64], R15 ;  /* 0x0000000f02007986 */ /* 0x0007e8000c101908 */
[----:B------:R3:W-:Y:S07]  /*01f0*/  STG.E desc[UR8][R4.64], R15 ;  /* 0x0000000f04007986 */ /* 0x0007ee000c101908 */
[----:B------:R-:W-:Y:S05]  /*0200*/  @!P0 BRA `(.L_x_41) ;  /* 0xfffffffc00e08947 */ /* 0x000fea000383ffff */
[----:B------:R-:W-:Y:S05]  /*0210*/  EXIT ;  /* 0x000000000000794d */ /* 0x000fea0003800000 */
.L_x_40:
[----:B------:R-:W-:-:S05]  /*0220*/  IMAD.IADD R2, R0, 0x1, -R9 ;  /* 0x0000000100027824 */ /* 0x000fca00078e0a09 */
[----:B------:R-:W-:-:S13]  /*0230*/  ISETP.GE.AND P0, PT, R2, R11, PT ;  /* 0x0000000b0200720c */ /* 0x000fda0003f06270 */
[----:B------:R-:W-:Y:S05]  /*0240*/  @P0 BRA `(.L_x_42) ;  /* 0x0000000000400947 */ /* 0x000fea0003800000 */
[----:B------:R-:W0:Y:S02]  /*0250*/  S2R R11, SR_TID.X ;  /* 0x00000000000b7919 */ /* 0x000e240000002100 */
[----:B0-----:R-:W-:-:S13]  /*0260*/  ISETP.GE.AND P0, PT, R11, R0, PT ;  /* 0x000000000b00720c */ /* 0x001fda0003f06270 */
[----:B------:R-:W-:Y:S05]  /*0270*/  @P0 EXIT ;  /* 0x000000000000094d */ /* 0x000fea0003800000 */
[----:B------:R-:W0:Y:S01]  /*0280*/  LDC.64 R6, c[0x0][0x3a0] ;  /* 0x0000e800ff067b82 */ /* 0x000e220000000a00 */
[----:B------:R-:W-:Y:S01]  /*0290*/  MOV R15, 0x7fc00000 ;  /* 0x7fc00000000f7802 */ /* 0x000fe20000000f00 */
[----:B------:R-:W1:Y:S06]  /*02a0*/  LDCU UR4, c[0x0][0x360] ;  /* 0x00006c00ff0477ac */ /* 0x000e6c0008000800 */
[----:B------:R-:W2:Y:S02]  /*02b0*/  LDC.64 R8, c[0x0][0x3a8] ;  /* 0x0000ea00ff087b82 */ /* 0x000ea40000000a00 */
.L_x_43:
        /* <DEDUP_REMOVED lines=9> */
.L_x_42:
[----:B------:R-:W0:Y:S01]  /*0350*/  S2R R8, SR_TID.X ;  /* 0x0000000000087919 */ /* 0x000e220000002100 */
[----:B------:R-:W-:Y:S01]  /*0360*/  IADD3 R9, PT, PT, R11, -0x1, R9 ;  /* 0xffffffff0b097810 */ /* 0x000fe20007ffe009 */
[----:B------:R-:W-:Y:S03]  /*0370*/  BSSY.RECONVERGENT B0, `(.L_x_44) ;  /* 0x0000010000007945 */ /* 0x000fe60003800200 */
[C---:B0-----:R-:W-:Y:S02]  /*0380*/  ISETP.GE.AND P0, PT, R8.reuse, R9, PT ;  /* 0x000000090800720c */ /* 0x041fe40003f06270 */
[----:B------:R-:W-:-:S11]  /*0390*/  ISETP.NE.AND P1, PT, R8, RZ, PT ;  /* 0x000000ff0800720c */ /* 0x000fd60003f25270 */
[----:B------:R-:W-:Y:S05]  /*03a0*/  @P0 BRA `(.L_x_45) ;  /* 0x0000000000300947 */ /* 0x000fea0003800000 */
[----:B------:R-:W0:Y:S01]  /*03b0*/  LDC R17, c[0x0][0x360] ;  /* 0x0000d800ff117b82 */ /* 0x000e220000000800 */
[----:B------:R-:W-:-:S07]  /*03c0*/  IMAD.MOV.U32 R19, RZ, RZ, 0x7fc00000 ;  /* 0x7fc00000ff137424 */ /* 0x000fce00078e00ff */
[----:B------:R-:W1:Y:S08]  /*03d0*/  LDC.64 R6, c[0x0][0x3a0] ;  /* 0x0000e800ff067b82 */ /* 0x000e700000000a00 */
[----:B------:R-:W2:Y:S02]  /*03e0*/  LDC.64 R14, c[0x0][0x3a8] ;  /* 0x0000ea00ff0e7b82 */ /* 0x000ea40000000a00 */
.L_x_46:
[--C-:B---3--:R-:W-:Y:S02]  /*03f0*/  IMAD R5, R13, R0, R8.reuse ;  /* 0x000000000d057224 */ /* 0x108fe400078e0208 */
[----:B0-----:R-:W-:Y:S02]  /*0400*/  IMAD.IADD R8, R17, 0x1, R8 ;  /* 0x0000000111087824 */ /* 0x001fe400078e0208 */
[----:B-1----:R-:W-:-:S03]  /*0410*/  IMAD.WIDE R2, R5, 0x4, R6 ;  /* 0x0000000405027825 */ /* 0x002fc600078e0206 */
[----:B------:R-:W-:Y:S01]  /*0420*/  ISETP.GE.AND P0, PT, R8, R9, PT ;  /* 0x000000090800720c */ /* 0x000fe20003f06270 */
[----:B--2---:R-:W-:Y:S01]  /*0430*/  IMAD.WIDE R4, R5, 0x4, R14 ;  /* 0x0000000405047825 */ /* 0x004fe200078e020e */
[----:B------:R3:W-:Y:S04]  /*0440*/  STG.E desc[UR8][R2.64], R19 ;  /* 0x0000001302007986 */ /* 0x0007e8000c101908 */
[----:B------:R3:W-:Y:S07]  /*0450*/  STG.E desc[UR8][R4.64], R19 ;  /* 0x0000001304007986 */ /* 0x0007ee000c101908 */
[----:B------:R-:W-:Y:S05]  /*0460*/  @!P0 BRA `(.L_x_46) ;  /* 0xfffffffc00e08947 */ /* 0x000fea000383ffff */
.L_x_45:
[----:B------:R-:W-:Y:S05]  /*0470*/  BSYNC.RECONVERGENT B0 ;  /* 0x0000000000007941 */ /* 0x000fea0003800200 */
.L_x_44:
[----:B------:R-:W-:Y:S06]  /*0480*/  BAR.SYNC.DEFER_BLOCKING 0x0 ;  /* 0x0000000000007b1d */ /* 0x000fec0000010000 */
[----:B------:R-:W-:Y:S05]  /*0490*/  @P1 EXIT ;  /* 0x000000000000194d */ /* 0x000fea0003800000 */
[----:B------:R-:W0:Y:S01]  /*04a0*/  S2R R0, SR_CgaCtaId ;  /* 0x0000000000007919 */ /* 0x000e220000008800 */
[----:B------:R-:W-:Y:S01]  /*04b0*/  MOV R7, 0x400 ;  /* 0x0000040000077802 */ /* 0x000fe20000000f00 */
[----:B------:R-:W-:Y:S02]  /*04c0*/  HFMA2 R6, -RZ, RZ, 0, 0 ;  /* 0x00000000ff067431 */ /* 0x000fe400000001ff */
[----:B------:R-:W-:Y:S01]  /*04d0*/  IMAD.MOV.U32 R8, RZ, RZ, RZ ;  /* 0x000000ffff087224 */ /* 0x000fe200078e00ff */
[----:B---3--:R-:W-:Y:S01]  /*04e0*/  CS2R R4, SRZ ;  /* 0x0000000000047805 */ /* 0x008fe2000001ff00 */
[----:B------:R-:W-:Y:S01]  /*04f0*/  IMAD.MOV.U32 R18, RZ, RZ, RZ ;  /* 0x000000ffff127224 */ /* 0x000fe200078e00ff */
[----:B------:R-:W-:Y:S01]  /*0500*/  UMOV UR4, URZ ;  /* 0x000000ff00047c82 */ /* 0x000fe20008000000 */
[----:B------:R-:W-:Y:S01]  /*0510*/  IMAD.MOV.U32 R12, RZ, RZ, RZ ;  /* 0x000000ffff0c7224 */ /* 0x000fe200078e00ff */
[----:B------:R-:W-:Y:S01]  /*0520*/  UMOV UR5, URZ ;  /* 0x000000ff00057c82 */ /* 0x000fe20008000000 */
[----:B0-----:R-:W-:-:S05]  /*0530*/  LEA R7, R0, R7, 0x18 ;  /* 0x0000000700077211 */ /* 0x001fca00078ec0ff */
[----:B------:R-:W-:-:S07]  /*0540*/  IMAD R2, R11, 0x4, R7 ;  /* 0x000000040b027824 */ /* 0x000fce00078e0207 */
.L_x_57:
[----:B0-----:R-:W0:Y:S02]  /*0550*/  LDC.64 R14, c[0x0][0x380] ;  /* 0x0000e000ff0e7b82 */ /* 0x001e240000000a00 */
[----:B0-----:R-:W-:-:S05]  /*0560*/  IMAD.WIDE.U32 R14, R10, 0x4, R14 ;  /* 0x000000040a0e7825 */ /* 0x001fca00078e000e */
[----:B-----5:R0:W5:Y:S01]  /*0570*/  LDG.E.CONSTANT R0, desc[UR8][R14.64] ;  /* 0x000000080e007981 */ /* 0x020162000c1e9900 */
[----:B------:R-:W-:-:S13]  /*0580*/  ISETP.GE.AND P0, PT, R10, R9, PT ;  /* 0x000000090a00720c */ /* 0x000fda0003f06270 */
[----:B0-----:R-:W-:Y:S05]  /*0590*/  @!P0 BRA `(.L_x_47) ;  /* 0x0000000000748947 */ /* 0x001fea0003800000 */
[----:B------:R-:W-:Y:S01]  /*05a0*/  UISETP.GE.AND UP0, UPT, UR5, 0x1, UPT ;  /* 0x000000010500788c */ /* 0x000fe2000bf06270 */
[----:B------:R-:W-:-:S08]  /*05b0*/  IMAD.IADD R16, R10, 0x1, -R11 ;  /* 0x000000010a107824 */ /* 0x000fd000078e0a0b */
[----:B------:R-:W-:Y:S05]  /*05c0*/  BRA.U !UP0, `(.L_x_48) ;  /* 0x0000000108307547 */ /* 0x000fea000b800000 */
.L_x_49:
[----:B------:R-:W-:-:S06]  /*05d0*/  LEA R3, R4, R7, 0x2 ;  /* 0x0000000704037211 */ /* 0x000fcc00078e10ff */
[----:B------:R-:W0:Y:S02]  /*05e0*/  LDS R3, [R3] ;  /* 0x0000000003037984 */ /* 0x000e240000000800 */
[----:B0-----:R-:W-:-:S13]  /*05f0*/  ISETP.GT.AND P0, PT, R3, R16, PT ;  /* 0x000000100300720c */ /* 0x001fda0003f04270 */
[----:B------:R-:W-:Y:S05]  /*0600*/  @P0 BRA `(.L_x_48) ;  /* 0x0000000000200947 */ /* 0x000fea0003800000 */
[----:B------:R-:W-:Y:S01]  /*0610*/  UISETP.GT.AND UP0, UPT, UR5, 0x1, UPT ;  /* 0x000000010500788c */ /* 0x000fe2000bf04270 */
[----:B------:R-:W-:Y:S01]  /*0620*/  VIADD R4, R4, 0x1 ;  /* 0x0000000104047836 */ /* 0x000fe20000000000 */
[----:B------:R-:W-:-:S04]  /*0630*/  UIADD3 UR6, UPT, UPT, UR5, -0x1, URZ ;  /* 0xffffffff05067890 */ /* 0x000fc8000fffe0ff */
[----:B------:R-:W-:-:S03]  /*0640*/  ISETP.NE.AND P0, PT, R4, R11, PT ;  /* 0x0000000b0400720c */ /* 0x000fc60003f05270 */
[----:B------:R-:W-:Y:S01]  /*0650*/  UMOV UR5, UR6 ;  /* 0x0000000600057c82 */ /* 0x000fe20008000000 */
[----:B------:R-:W-:Y:S01]  /*0660*/  SEL R4, R4, RZ, P0 ;  /* 0x000000ff04047207 */ /* 0x000fe20000000000 */
[----:B------:R-:W-:Y:S08]  /*0670*/  BRA.U UP0, `(.L_x_49) ;  /* 0xfffffffd00d47547 */ /* 0x000ff0000b83ffff */
[----:B------:R-:W-:-:S05]  /*0680*/  UMOV UR5, URZ ;  /* 0x000000ff00057c82 */ /* 0x000fca0008000000 */
.L_x_48:
[----:B------:R-:W-:-:S09]  /*0690*/  UISETP.GE.AND UP0, UPT, UR4, 0x1, UPT ;  /* 0x000000010400788c */ /* 0x000fd2000bf06270 */
[----:B------:R-:W-:Y:S05]  /*06a0*/  BRA.U !UP0, `(.L_x_47) ;  /* 0x0000000108307547 */ /* 0x000fea000b800000 */
.L_x_50:
[----:B------:R-:W-:-:S06]  /*06b0*/  IMAD R3, R5, 0x4, R2 ;  /* 0x0000000405037824 */ /* 0x000fcc00078e0202 */
        /* <DEDUP_REMOVED lines=11> */
.L_x_47:
[----:B------:R-:W-:-:S09]  /*0770*/  UISETP.GE.AND UP0, UPT, UR5, 0x1, UPT ;  /* 0x000000010500788c */ /* 0x000fd2000bf06270 */
[----:B------:R-:W-:Y:S05]  /*0780*/  BRA.U !UP0, `(.L_x_51) ;  /* 0x00000001083c7547 */ /* 0x000fea000b800000 */
[----:B------:R-:W0:Y:S02]  /*0790*/  LDC.64 R14, c[0x0][0x380] ;  /* 0x0000e000ff0e7b82 */ /* 0x000e240000000a00 */
.L_x_52:
[----:B------:R-:W-:-:S04]  /*07a0*/  ISETP.NE.AND P0, PT, R12, RZ, PT ;  /* 0x000000ff0c00720c */ /* 0x000fc80003f05270 */
[----:B------:R-:W-:-:S05]  /*07b0*/  SEL R20, R11, R12, !P0 ;  /* 0x0000000c0b147207 */ /* 0x000fca0004000000 */
[----:B------:R-:W-:-:S06]  /*07c0*/  IMAD R3, R20, 0x4, R7 ;  /* 0x0000000414037824 */ /* 0x000fcc00078e0207 */
[----:B------:R-:W0:Y:S02]  /*07d0*/  LDS R3, [R3+-0x4] ;  /* 0xfffffc0003037984 */ /* 0x000e240000000800 */
[----:B0-----:R-:W-:-:S06]  /*07e0*/  IMAD.WIDE R16, R3, 0x4, R14 ;  /* 0x0000000403107825 */ /* 0x001fcc00078e020e */
[----:B------:R-:W2:Y:S02]  /*07f0*/  LDG.E.CONSTANT R17, desc[UR8][R16.64] ;  /* 0x0000000810117981 */ /* 0x000ea4000c1e9900 */
[----:B--2--5:R-:W-:-:S13]  /*0800*/  FSETP.GTU.AND P0, PT, R0, R17, PT ;  /* 0x000000110000720b */ /* 0x024fda0003f0c000 */
[----:B------:R-:W-:Y:S05]  /*0810*/  @P0 BRA `(.L_x_51) ;  /* 0x0000000000180947 */ /* 0x000fea0003800000 */
[----:B------:R-:W-:Y:S01]  /*0820*/  UISETP.GT.AND UP0, UPT, UR5, 0x1, UPT ;  /* 0x000000010500788c */ /* 0x000fe2000bf04270 */
[----:B------:R-:W-:Y:S01]  /*0830*/  IADD3 R12, PT, PT, R20, -0x1, RZ ;  /* 0xffffffff140c7810 */ /* 0x000fe20007ffe0ff */
[----:B------:R-:W-:-:S07]  /*0840*/  UIADD3 UR6, UPT, UPT, UR5, -0x1, URZ ;  /* 0xffffffff05067890 */ /* 0x000fce000fffe0ff */
[----:B------:R-:W-:Y:S01]  /*0850*/  UMOV UR5, UR6 ;  /* 0x0000000600057c82 */ /* 0x000fe20008000000 */
[----:B------:R-:W-:Y:S05]  /*0860*/  BRA.U UP0, `(.L_x_52) ;  /* 0xfffffffd00cc7547 */ /* 0x000fea000b83ffff */
[----:B------:R-:W-:-:S05]  /*0870*/  UMOV UR5, URZ ;  /* 0x000000ff00057c82 */ /* 0x000fca0008000000 */
.L_x_51:
[C---:B------:R-:W-:Y:S01]  /*0880*/  IMAD R3, R12.reuse, 0x4, R7 ;  /* 0x000000040c037824 */ /* 0x040fe200078e0207 */
[----:B------:R-:W-:Y:S01]  /*0890*/  UISETP.GE.AND UP0, UPT, UR4, 0x1, UPT ;  /* 0x000000010400788c */ /* 0x000fe2000bf06270 */
[----:B------:R-:W-:-:S03]  /*08a0*/  VIADD R12, R12, 0x1 ;  /* 0x000000010c0c7836 */ /* 0x000fc60000000000 */
[----:B------:R0:W-:Y:S05]  /*08b0*/  STS [R3], R10 ;  /* 0x0000000a03007388 */ /* 0x0001ea0000000800 */
[----:B------:R-:W-:Y:S05]  /*08c0*/  BRA.U !UP0, `(.L_x_53) ;  /* 0x00000001083c7547 */ /* 0x000fea000b800000 */
[----:B------:R-:W1:Y:S02]  /*08d0*/  LDC.64 R14, c[0x0][0x380] ;  /* 0x0000e000ff0e7b82 */ /* 0x000e640000000a00 */
.L_x_54:
[----:B------:R-:W-:-:S04]  /*08e0*/  ISETP.NE.AND P0, PT, R18, RZ, PT ;  /* 0x000000ff1200720c */ /* 0x000fc80003f05270 */
[----:B------:R-:W-:-:S05]  /*08f0*/  SEL R19, R11, R18, !P0 ;  /* 0x000000120b137207 */ /* 0x000fca0004000000 */
[----:B0-----:R-:W-:-:S06]  /*0900*/  IMAD R3, R19, 0x4, R2 ;  /* 0x0000000413037824 */ /* 0x001fcc00078e0202 */
[----:B------:R-:W1:Y:S02]  /*0910*/  LDS R3, [R3+-0x4] ;  /* 0xfffffc0003037984 */ /* 0x000e640000000800 */
[----:B-1----:R-:W-:-:S06]  /*0920*/  IMAD.WIDE R16, R3, 0x4, R14 ;  /* 0x0000000403107825 */ /* 0x002fcc00078e020e */
[----:B------:R-:W2:Y:S02]  /*0930*/  LDG.E.CONSTANT R17, desc[UR8][R16.64] ;  /* 0x0000000810117981 */ /* 0x000ea4000c1e9900 */
[----:B--2--5:R-:W-:-:S13]  /*0940*/  FSETP.GE.AND P0, PT, R0, R17, PT ;  /* 0x000000110000720b */ /* 0x024fda0003f06000 */
[----:B------:R-:W-:Y:S05]  /*0950*/  @!P0 BRA `(.L_x_53) ;  /* 0x0000000000188947 */ /* 0x000fea0003800000 */
[----:B------:R-:W-:Y:S01]  /*0960*/  UISETP.GT.AND UP0, UPT, UR4, 0x1, UPT ;  /* 0x000000010400788c */ /* 0x000fe2000bf04270 */
[----:B------:R-:W-:Y:S01]  /*0970*/  VIADD R18, R19, 0xffffffff ;  /* 0xffffffff13127836 */ /* 0x000fe20000000000 */
[----:B------:R-:W-:-:S07]  /*0980*/  UIADD3 UR6, UPT, UPT, UR4, -0x1, URZ ;  /* 0xffffffff04067890 */ /* 0x000fce000fffe0ff */
[----:B------:R-:W-:Y:S01]  /*0990*/  UMOV UR4, UR6 ;  /* 0x0000000600047c82 */ /* 0x000fe20008000000 */
[----:B------:R-:W-:Y:S05]  /*09a0*/  BRA.U UP0, `(.L_x_54) ;  /* 0xfffffffd00cc7547 */ /* 0x000fea000b83ffff */
[----:B------:R-:W-:-:S05]  /*09b0*/  UMOV UR4, URZ ;  /* 0x000000ff00047c82 */ /* 0x000fca0008000000 */
.L_x_53:
[C---:B0-----:R-:W-:Y:S01]  /*09c0*/  LEA R3, R18.reuse, R2, 0x2 ;  /* 0x0000000212037211 */ /* 0x041fe200078e10ff */
[----:B------:R-:W-:Y:S01]  /*09d0*/  VIADD R18, R18, 0x1 ;  /* 0x0000000112127836 */ /* 0x000fe20000000000 */
[----:B------:R-:W-:-:S03]  /*09e0*/  ISETP.GE.AND P0, PT, R10, R9, PT ;  /* 0x000000090a00720c */ /* 0x000fc60003f06270 */
[----:B------:R0:W-:Y:S10]  /*09f0*/  STS [R3], R10 ;  /* 0x0000000a03007388 */ /* 0x0001f40000000800 */
[----:B0-----:R-:W-:Y:S05]  /*0a00*/  @!P0 BRA `(.L_x_55) ;  /* 0x0000000400288947 */ /* 0x001fea0003800000 */
[----:B------:R-:W-:Y:S01]  /*0a10*/  IMAD R21, R4, 0x4, R7 ;  /* 0x0000000404157824 */ /* 0x000fe200078e0207 */
[----:B------:R-:W0:Y:S01]  /*0a20*/  LDC.64 R16, c[0x0][0x380] ;  /* 0x0000e000ff107b82 */ /* 0x000e220000000a00 */
[----:B------:R-:W-:-:S03]  /*0a30*/  IMAD R22, R5, 0x4, R2 ;  /* 0x0000000405167824 */ /* 0x000fc600078e0202 */
[----:B------:R-:W0:Y:S04]  /*0a40*/  LDS R15, [R21] ;  /* 0x00000000150f7984 */ /* 0x000e280000000800 */
[----:B------:R-:W1:Y:S01]  /*0a50*/  LDS R3, [R22] ;  /* 0x0000000016037984 */ /* 0x000e620000000800 */
[----:B0-----:R-:W-:-:S04]  /*0a60*/  IMAD.WIDE R14, R15, 0x4, R16 ;  /* 0x000000040f0e7825 */ /* 0x001fc800078e0210 */
[----:B-1----:R-:W-:Y:S02]  /*0a70*/  IMAD.WIDE R16, R3, 0x4, R16 ;  /* 0x0000000403107825 */ /* 0x002fe400078e0210 */
[----:B------:R-:W2:Y:S04]  /*0a80*/  LDG.E.CONSTANT R15, desc[UR8][R14.64] ;  /* 0x000000080e0f7981 */ /* 0x000ea8000c1e9900 */
[----:B------:R-:W3:Y:S01]  /*0a90*/  LDG.E.CONSTANT R16, desc[UR8][R16.64] ;  /* 0x0000000810107981 */ /* 0x000ee2000c1e9900 */
[----:B--2--5:R-:W-:Y:S01]  /*0aa0*/  FADD R0, R0, -R15 ;  /* 0x8000000f00007221 */ /* 0x024fe20000000000 */
[----:B---3--:R-:W-:-:S05]  /*0ab0*/  FADD R3, -R15, R16 ;  /* 0x000000100f037221 */ /* 0x008fca0000000100 */
[----:B------:R-:W-:-:S04]  /*0ac0*/  FMNMX R3, R3, 0.0010000000474974513054, !PT ;  /* 0x3a83126f03037809 */ /* 0x000fc80007800000 */
[----:B------:R-:W0:Y:S08]  /*0ad0*/  MUFU.RCP R20, R3 ;  /* 0x0000000300147308 */ /* 0x000e300000001000 */
[----:B------:R-:W1:Y:S01]  /*0ae0*/  FCHK P0, R0, R3 ;  /* 0x0000000300007302 */ /* 0x000e620000000000 */
[----:B0-----:R-:W-:-:S04]  /*0af0*/  FFMA R19, -R3, R20, 1 ;  /* 0x3f80000003137423 */ /* 0x001fc80000000114 */
[----:B------:R-:W-:-:S04]  /*0b00*/  FFMA R19, R20, R19, R20 ;  /* 0x0000001314137223 */ /* 0x000fc80000000014 */
[----:B------:R-:W-:-:S04]  /*0b10*/  FFMA R20, R0, R19, RZ ;  /* 0x0000001300147223 */ /* 0x000fc800000000ff */
[----:B------:R-:W-:-:S04]  /*0b20*/  FFMA R21, -R3, R20, R0 ;  /* 0x0000001403157223 */ /* 0x000fc80000000100 */
[----:B------:R-:W-:Y:S01]  /*0b30*/  FFMA R19, R19, R21, R20 ;  /* 0x0000001513137223 */ /* 0x000fe20000000014 */
[----:B-1----:R-:W-:Y:S06]  /*0b40*/  @!P0 BRA `(.L_x_56) ;  /* 0x00000000000c8947 */ /* 0x002fec0003800000 */
[----:B------:R-:W-:-:S07]  /*0b50*/  MOV R14, 0xb70 ;  /* 0x00000b70000e7802 */ /* 0x000fce0000000f00 */
[----:B------:R-:W-:Y:S05]  /*0b60*/  CALL.REL.NOINC `($__internal_1_$__cuda_sm3x_div_rn_noftz_f32_slowpath) ;  /* 0x0000000000fc7944 */ /* 0x000fea0003c00000 */
[----:B------:R-:W-:-:S07]  /*0b70*/  IMAD.MOV.U32 R19, RZ, RZ, R0 ;  /* 0x000000ffff137224 */ /* 0x000fce00078e0000 */
.L_x_56:
[----:B------:R-:W-:Y:S01]  /*0b80*/  FADD R19, R19, -0.5 ;  /* 0xbf00000013137421 */ /* 0x000fe20000000000 */
[----:B------:R-:W-:Y:S01]  /*0b90*/  IMAD.MOV.U32 R16, RZ, RZ, 0x3e800000 ;  /* 0x3e800000ff107424 */ /* 0x000fe200078e00ff */
[----:B------:R-:W0:Y:S02]  /*0ba0*/  LDCU UR6, c[0x0][0x390] ;  /* 0x00007200ff0677ac */ /* 0x000e240008000800 */
[----:B------:R-:W-:-:S04]  /*0bb0*/  FMUL R19, R19, 0.66000002622604370117 ;  /* 0x3f28f5c313137820 */ /* 0x000fc80000400000 */
[----:B------:R-:W-:-:S05]  /*0bc0*/  FFMA R19, R8, 0.67000001668930053711, R19 ;  /* 0x3f2b851f08137823 */ /* 0x000fca0000000013 */
[----:B------:R-:W-:-:S04]  /*0bd0*/  FMNMX R19, R19, -0.99900001287460327148, !PT ;  /* 0xbf7fbe7713137809 */ /* 0x000fc80007800000 */
[----:B------:R-:W-:Y:S01]  /*0be0*/  FMNMX R8, R19, 0.99900001287460327148, PT ;  /* 0x3f7fbe7713087809 */ /* 0x000fe20003800000 */
[----:B0-----:R-:W-:-:S03]  /*0bf0*/  IMAD R21, R13, UR6, R10 ;  /* 0x000000060d157c24 */ /* 0x001fc6000f8e020a */
[C---:B------:R-:W-:Y:S01]  /*0c00*/  FSETP.GT.AND P0, PT, |R8|.reuse, 8.50705917302346158658e+37, PT ;  /* 0x7e8000000800780b */ /* 0x040fe20003f04200 */
[----:B------:R-:W-:-:S06]  /*0c10*/  FADD R14, -|R8|, 1 ;  /* 0x3f800000080e7421 */ /* 0x000fcc0000000300 */
[----:B------:R-:W0:Y:S02]  /*0c20*/  MUFU.RCP R14, R14 ;  /* 0x0000000e000e7308 */ /* 0x000e240000001000 */
[----:B0-----:R-:W-:-:S04]  /*0c30*/  FADD R3, R14, R14 ;  /* 0x0000000e0e037221 */ /* 0x001fc80000000000 */
[----:B------:R-:W-:-:S05]  /*0c40*/  FMUL R0, |R8|, R3 ;  /* 0x0000000308007220 */ /* 0x000fca0000400200 */
[----:B------:R-:W-:-:S04]  /*0c50*/  FSEL R0, R0, -2, !P0 ;  /* 0xc000000000007808 */ /* 0x000fc80004000000 */
[C---:B------:R-:W-:Y:S01]  /*0c60*/  ISETP.GE.U32.AND P0, PT, R0.reuse, 0x7f800000, PT ;  /* 0x7f8000000000780c */ /* 0x040fe20003f06070 */
[----:B------:R-:W-:-:S03]  /*0c70*/  FADD.RZ R3, R0, 1 ;  /* 0x3f80000000037421 */ /* 0x000fc6000000c000 */
[----:B------:R-:W-:Y:S02]  /*0c80*/  ISETP.GT.AND P1, PT, R0, -0x40800000, P0 ;  /* 0xbf8000000000780c */ /* 0x000fe40000724270 */
[----:B------:R-:W-:-:S04]  /*0c90*/  IADD3 R3, PT, PT, R3, -0x3f400000, RZ ;  /* 0xc0c0000003037810 */ /* 0x000fc80007ffe0ff */
[----:B------:R-:W-:-:S04]  /*0ca0*/  LOP3.LUT R3, R3, 0xff800000, RZ, 0xc0, !PT ;  /* 0xff80000003037812 */ /* 0x000fc800078ec0ff */
[----:B------:R-:W-:Y:S01]  /*0cb0*/  IADD3 R15, PT, PT, -R3, 0x40800000, RZ ;  /* 0x40800000030f7810 */ /* 0x000fe20007ffe1ff */
[----:B------:R-:W-:Y:S01]  /*0cc0*/  IMAD.IADD R19, R0, 0x1, -R3 ;  /* 0x0000000100137824 */ /* 0x000fe200078e0a03 */
[----:B------:R-:W-:-:S03]  /*0cd0*/  I2FP.F32.S32 R3, R3 ;  /* 0x0000000300037245 */ /* 0x000fc60000201400 */
[----:B------:R-:W-:Y:S01]  /*0ce0*/  FFMA R14, R15, R16, -1 ;  /* 0xbf8000000f0e7423 */ /* 0x000fe20000000010 */
[----:B------:R-:W-:Y:S02]  /*0cf0*/  IMAD.MOV.U32 R16, RZ, RZ, 0x3d39bf78 ;  /* 0x3d39bf78ff107424 */ /* 0x000fe400078e00ff */
[----:B------:R-:W-:Y:S01]  /*0d00*/  FMUL R3, R3, 1.1920928955078125e-07 ;  /* 0x3400000003037820 */ /* 0x000fe20000400000 */
[----:B------:R-:W-:-:S04]  /*0d10*/  FADD R19, R19, R14 ;  /* 0x0000000e13137221 */ /* 0x000fc80000000000 */
[C---:B------:R-:W-:Y:S02]  /*0d20*/  FFMA R14, R19.reuse, -R16, 0.10546888411045074463 ;  /* 0x3dd80012130e7423 */ /* 0x040fe40000000810 */
[----:B------:R-:W0:Y:S02]  /*0d30*/  LDC.64 R16, c[0x0][0x3a8] ;  /* 0x0000ea00ff107b82 */ /* 0x000e240000000a00 */
[----:B------:R-:W-:-:S04]  /*0d40*/  FFMA R14, R19, R14, -0.13229703903198242188 ;  /* 0xbe0778e0130e7423 */ /* 0x000fc8000000000e */
[----:B------:R-:W-:-:S04]  /*0d50*/  FFMA R14, R19, R14, 0.14491446316242218018 ;  /* 0x3e146475130e7423 */ /* 0x000fc8000000000e */
[----:B------:R-:W-:-:S04]  /*0d60*/  FFMA R14, R19, R14, -0.16641564667224884033 ;  /* 0xbe2a68dd130e7423 */ /* 0x000fc8000000000e */
[----:B------:R-:W-:-:S04]  /*0d70*/  FFMA R14, R19, R14, 0.19988867640495300293 ;  /* 0x3e4caf9e130e7423 */ /* 0x000fc8000000000e */
[----:B------:R-:W-:-:S04]  /*0d80*/  FFMA R14, R19, R14, -0.25000196695327758789 ;  /* 0xbe800042130e7423 */ /* 0x000fc8000000000e */
[----:B------:R-:W-:Y:S01]  /*0d90*/  FFMA R14, R19, R14, 0.33333510160446166992 ;  /* 0x3eaaaae6130e7423 */ /* 0x000fe2000000000e */
[----:B0-----:R-:W-:-:S04]  /*0da0*/  IMAD.WIDE R16, R21, 0x4, R16 ;  /* 0x0000000415107825 */ /* 0x001fc800078e0210 */
[C---:B------:R-:W-:Y:S01]  /*0db0*/  FFMA R14, R19.reuse, R14, -0.5 ;  /* 0xbf000000130e7423 */ /* 0x040fe2000000000e */
[----:B------:R0:W-:Y:S03]  /*0dc0*/  STG.E desc[UR8][R16.64], R6 ;  /* 0x0000000610007986 */ /* 0x0001e6000c101908 */
[C---:B------:R-:W-:Y:S02]  /*0dd0*/  FMUL R20, R19.reuse, R14 ;  /* 0x0000000e13147220 */ /* 0x040fe40000400000 */
[----:B------:R-:W1:Y:S02]  /*0de0*/  LDC.64 R14, c[0x0][0x3a0] ;  /* 0x0000e800ff0e7b82 */ /* 0x000e640000000a00 */
[----:B------:R-:W-:Y:S01]  /*0df0*/  FFMA R20, R19, R20, R19 ;  /* 0x0000001413147223 */ /* 0x000fe20000000013 */
[----:B------:R-:W-:-:S03]  /*0e00*/  @P0 IMAD.MOV.U32 R19, RZ, RZ, 0x7f800000 ;  /* 0x7f800000ff130424 */ /* 0x000fc600078e00ff */
[----:B------:R-:W-:Y:S01]  /*0e10*/  FFMA R3, R3, 0.69314718246459960938, R20 ;  /* 0x3f31721803037823 */ /* 0x000fe20000000014 */
[C---:B------:R-:W-:Y:S01]  /*0e20*/  @P1 FFMA R3, R0.reuse, R19, +INF ;  /* 0x7f80000000031423 */ /* 0x040fe20000000013 */
[----:B------:R-:W-:Y:S01]  /*0e30*/  HFMA2 R19, -RZ, RZ, 1.75, 0 ;  /* 0x3f000000ff137431 */ /* 0x000fe200000001ff */
[----:B------:R-:W-:-:S04]  /*0e40*/  @P0 FSETP.NEU.AND P1, PT, R0, RZ, PT ;  /* 0x000000ff0000020b */ /* 0x000fc80003f2d000 */
[----:B------:R-:W-:Y:S02]  /*0e50*/  @P0 FSEL R3, R3, -RZ, P1 ;  /* 0x800000ff03030208 */ /* 0x000fe40000800000 */
[----:B------:R-:W-:-:S05]  /*0e60*/  LOP3.LUT R0, R19, 0x80000000, R8, 0xb8, !PT ;  /* 0x8000000013007812 */ /* 0x000fca00078eb808 */
[----:B------:R-:W-:Y:S01]  /*0e70*/  FMUL R3, R0, R3 ;  /* 0x0000000300037220 */ /* 0x000fe20000400000 */
[----:B-1----:R-:W-:-:S04]  /*0e80*/  IMAD.WIDE R14, R21, 0x4, R14 ;  /* 0x00000004150e7825 */ /* 0x002fc800078e020e */
[----:B0-----:R-:W-:-:S05]  /*0e90*/  FFMA R6, R6, 0.5, R3 ;  /* 0x3f00000006067823 */ /* 0x001fca0000000003 */
[----:B------:R0:W-:Y:S02]  /*0ea0*/  STG.E desc[UR8][R14.64], R6 ;  /* 0x000000060e007986 */ /* 0x0001e4000c101908 */
.L_x_55:
[----:B------:R-:W1:Y:S01]  /*0eb0*/  LDCU UR6, c[0x0][0x390] ;  /* 0x00007200ff0677ac */ /* 0x000e620008000800 */
[----:B------:R-:W-:Y:S01]  /*0ec0*/  VIADD R10, R10, 0x1 ;  /* 0x000000010a0a7836 */ /* 0x000fe20000000000 */
[-C--:B------:R-:W-:Y:S02]  /*0ed0*/  ISETP.NE.AND P0, PT, R12, R11.reuse, PT ;  /* 0x0000000b0c00720c */ /* 0x080fe40003f05270 */
[----:B------:R-:W-:Y:S01]  /*0ee0*/  ISETP.NE.AND P1, PT, R18, R11, PT ;  /* 0x0000000b1200720c */ /* 0x000fe20003f25270 */
[----:B------:R-:W-:Y:S01]  /*0ef0*/  UIADD3 UR5, UPT, UPT, UR5, 0x1, URZ ;  /* 0x0000000105057890 */ /* 0x000fe2000fffe0ff */
[----:B------:R-:W-:Y:S01]  /*0f00*/  SEL R12, R12, RZ, P0 ;  /* 0x000000ff0c0c7207 */ /* 0x000fe20000000000 */
[----:B------:R-:W-:Y:S01]  /*0f10*/  UIADD3 UR4, UPT, UPT, UR4, 0x1, URZ ;  /* 0x0000000104047890 */ /* 0x000fe2000fffe0ff */
[----:B------:R-:W-:Y:S02]  /*0f20*/  SEL R18, R18, RZ, P1 ;  /* 0x000000ff12127207 */ /* 0x000fe40000800000 */
[----:B-1----:R-:W-:-:S13]  /*0f30*/  ISETP.NE.AND P2, PT, R10, UR6, PT ;  /* 0x000000060a007c0c */ /* 0x002fda000bf45270 */
[----:B------:R-:W-:Y:S05]  /*0f40*/  @P2 BRA `(.L_x_57) ;  /* 0xfffffff400802947 */ /* 0x000fea000383ffff */
[----:B------:R-:W-:Y:S05]  /*0f50*/  EXIT ;  /* 0x000000000000794d */ /* 0x000fea0003800000 */
        .weak           $__internal_1_$__cuda_sm3x_div_rn_noftz_f32_slowpath
        .type           $__internal_1_$__cuda_sm3x_div_rn_noftz_f32_slowpath,@function
        .size           $__internal_1_$__cuda_sm3x_div_rn_noftz_f32_slowpath,(.L_x_68 - $__internal_1_$__cuda_sm3x_div_rn_noftz_f32_slowpath)
$__internal_1_$__cuda_sm3x_div_rn_noftz_f32_slowpath:
[----:B------:R-:W-:Y:S01]  /*0f60*/  SHF.R.U32.HI R15, RZ, 0x17, R3 ;  /* 0x00000017ff0f7819 */ /* 0x000fe20000011603 */
[--C-:B------:R-:W-:Y:S01]  /*0f70*/  IMAD.MOV.U32 R17, RZ, RZ, R0.reuse ;  /* 0x000000ffff117224 */ /* 0x100fe200078e0000 */
[----:B------:R-:W-:Y:S02]  /*0f80*/  SHF.R.U32.HI R16, RZ, 0x17, R0 ;  /* 0x00000017ff107819 */ /* 0x000fe40000011600 */
[----:B------:R-:W-:Y:S02]  /*0f90*/  LOP3.LUT R15, R15, 0xff, RZ, 0xc0, !PT ;  /* 0x000000ff0f0f7812 */ /* 0x000fe400078ec0ff */
[----:B------:R-:W-:Y:S02]  /*0fa0*/  LOP3.LUT R22, R16, 0xff, RZ, 0xc0, !PT ;  /* 0x000000ff10167812 */ /* 0x000fe400078ec0ff */
[----:B------:R-:W-:Y:S01]  /*0fb0*/  MOV R20, R3 ;  /* 0x0000000300147202 */ /* 0x000fe20000000f00 */
[----:B------:R-:W-:Y:S02]  /*0fc0*/  VIADD R21, R15, 0xffffffff ;  /* 0xffffffff0f157836 */ /* 0x000fe40000000000 */
[----:B------:R-:W-:-:S03]  /*0fd0*/  VIADD R19, R22, 0xffffffff ;  /* 0xffffffff16137836 */ /* 0x000fc60000000000 */
[----:B------:R-:W-:-:S04]  /*0fe0*/  ISETP.GT.U32.AND P0, PT, R21, 0xfd, PT ;  /* 0x000000fd1500780c */ /* 0x000fc80003f04070 */
[----:B------:R-:W-:-:S13]  /*0ff0*/  ISETP.GT.U32.OR P0, PT, R19, 0xfd, P0 ;  /* 0x000000fd1300780c */ /* 0x000fda0000704470 */
[----:B------:R-:W-:Y:S01]  /*1000*/  @!P0 IMAD.MOV.U32 R16, RZ, RZ, RZ ;  /* 0x000000ffff108224 */ /* 0x000fe200078e00ff */
        /* <DEDUP_REMOVED lines=19> */
[----:B------:R-:W-:Y:S02]  /*1140*/  @P0 IMAD.MOV.U32 R16, RZ, RZ, RZ ;  /* 0x000000ffff100224 */ /* 0x000fe400078e00ff */
[----:B------:R-:W-:Y:S01]  /*1150*/  @!P0 FFMA R17, R0, 1.84467440737095516160e+19, RZ ;  /* 0x5f80000000118823 */ /* 0x000fe200000000ff */
[----:B------:R-:W-:Y:S02]  /*1160*/  @!P0 IMAD.MOV.U32 R16, RZ, RZ, -0x40 ;  /* 0xffffffc0ff108424 */ /* 0x000fe400078e00ff */
[----:B------:R-:W-:-:S03]  /*1170*/  @!P1 FFMA R20, R3, 1.84467440737095516160e+19, RZ ;  /* 0x5f80000003149823 */ /* 0x000fc600000000ff */
[----:B------:R-:W-:-:S07]  /*1180*/  @!P1 IADD3 R16, PT, PT, R16, 0x40, RZ ;  /* 0x0000004010109810 */ /* 0x000fce0007ffe0ff */
.L_x_58:
[----:B------:R-:W-:Y:S01]  /*1190*/  LEA R3, R15, 0xc0800000, 0x17 ;  /* 0xc08000000f037811 */ /* 0x000fe200078eb8ff */
[----:B------:R-:W-:-:S04]  /*11a0*/  VIADD R22, R22, 0xffffff81 ;  /* 0xffffff8116167836 */ /* 0x000fc80000000000 */
[----:B------:R-:W-:Y:S02]  /*11b0*/  IMAD.IADD R19, R20, 0x1, -R3 ;  /* 0x0000000114137824 */ /* 0x000fe400078e0a03 */
[----:B------:R-:W-:Y:S02]  /*11c0*/  IMAD R0, R22, -0x800000, R17 ;  /* 0xff80000016007824 */ /* 0x000fe400078e0211 */
[----:B------:R-:W0:Y:S01]  /*11d0*/  MUFU.RCP R3, R19 ;  /* 0x0000001300037308 */ /* 0x000e220000001000 */
[----:B------:R-:W-:-:S04]  /*11e0*/  FADD.FTZ R21, -R19, -RZ ;  /* 0x800000ff13157221 */ /* 0x000fc80000010100 */
[----:B0-----:R-:W-:-:S04]  /*11f0*/  FFMA R20, R3, R21, 1 ;  /* 0x3f80000003147423 */ /* 0x001fc80000000015 */
[----:B------:R-:W-:-:S04]  /*1200*/  FFMA R3, R3, R20, R3 ;  /* 0x0000001403037223 */ /* 0x000fc80000000003 */
[----:B------:R-:W-:-:S04]  /*1210*/  FFMA R20, R0, R3, RZ ;  /* 0x0000000300147223 */ /* 0x000fc800000000ff */
[----:B------:R-:W-:-:S04]  /*1220*/  FFMA R17, R21, R20, R0 ;  /* 0x0000001415117223 */ /* 0x000fc80000000000 */
[----:B------:R-:W-:Y:S01]  /*1230*/  FFMA R20, R3, R17, R20 ;  /* 0x0000001103147223 */ /* 0x000fe20000000014 */
[----:B------:R-:W-:-:S03]  /*1240*/  IADD3 R17, PT, PT, R22, 0x7f, -R15 ;  /* 0x0000007f16117810 */ /* 0x000fc60007ffe80f */
[----:B------:R-:W-:Y:S02]  /*1250*/  FFMA R21, R21, R20, R0 ;  /* 0x0000001415157223 */ /* 0x000fe40000000000 */
[----:B------:R-:W-:Y:S02]  /*1260*/  IMAD.IADD R17, R17, 0x1, R16 ;  /* 0x0000000111117824 */ /* 0x000fe400078e0210 */
[----:B------:R-:W-:-:S05]  /*1270*/  FFMA R0, R3, R21, R20 ;  /* 0x0000001503007223 */ /* 0x000fca0000000014 */
[----:B------:R-:W-:-:S04]  /*1280*/  SHF.R.U32.HI R15, RZ, 0x17, R0 ;  /* 0x00000017ff0f7819 */ /* 0x000fc80000011600 */
[----:B------:R-:W-:-:S04]  /*1290*/  LOP3.LUT R15, R15, 0xff, RZ, 0xc0, !PT ;  /* 0x000000ff0f0f7812 */ /* 0x000fc800078ec0ff */
[----:B------:R-:W-:-:S05]  /*12a0*/  IADD3 R19, PT, PT, R15, R17, RZ ;  /* 0x000000110f137210 */ /* 0x000fca0007ffe0ff */
[----:B------:R-:W-:-:S05]  /*12b0*/  VIADD R15, R19, 0xffffffff ;  /* 0xffffffff130f7836 */ /* 0x000fca0000000000 */
        /* <DEDUP_REMOVED lines=10> */
[----:B------:R-:W-:Y:S01]  /*1360*/  IMAD.MOV R17, RZ, RZ, -R19 ;  /* 0x000000ffff117224 */ /* 0x000fe200078e0a13 */
[C---:B------:R-:W-:Y:S02]  /*1370*/  ISETP.NE.AND P2, PT, R19.reuse, RZ, PT ;  /* 0x000000ff1300720c */ /* 0x040fe40003f45270 */
[----:B------:R-:W-:Y:S02]  /*1380*/  ISETP.NE.AND P1, PT, R19, RZ, PT ;  /* 0x000000ff1300720c */ /* 0x000fe40003f25270 */
[----:B------:R-:W-:Y:S01]  /*1390*/  LOP3.LUT R16, R15, 0x7fffff, RZ, 0xc0, !PT ;  /* 0x007fffff0f107812 */ /* 0x000fe200078ec0ff */
[CCC-:B------:R-:W-:Y:S01]  /*13a0*/  FFMA.RP R15, R3.reuse, R21.reuse, R20.reuse ;  /* 0x00000015030f7223 */ /* 0x1c0fe20000008014 */
[----:B------:R-:W-:Y:S01]  /*13b0*/  FFMA.RM R20, R3, R21, R20 ;  /* 0x0000001503147223 */ /* 0x000fe20000004014 */
[----:B------:R-:W-:Y:S01]  /*13c0*/  VIADD R3, R19, 0x20 ;  /* 0x0000002013037836 */ /* 0x000fe20000000000 */
[----:B------:R-:W-:-:S03]  /*13d0*/  LOP3.LUT R16, R16, 0x800000, RZ, 0xfc, !PT ;  /* 0x0080000010107812 */ /* 0x000fc600078efcff */
[----:B------:R-:W-:Y:S02]  /*13e0*/  FSETP.NEU.FTZ.AND P0, PT, R15, R20, PT ;  /* 0x000000140f00720b */ /* 0x000fe40003f1d000 */
[----:B------:R-:W-:Y:S02]  /*13f0*/  SHF.L.U32 R3, R16, R3, RZ ;  /* 0x0000000310037219 */ /* 0x000fe400000006ff */
[----:B------:R-:W-:Y:S02]  /*1400*/  SEL R15, R17, RZ, P2 ;  /* 0x000000ff110f7207 */ /* 0x000fe40001000000 */
[----:B------:R-:W-:Y:S02]  /*1410*/  ISETP.NE.AND P1, PT, R3, RZ, P1 ;  /* 0x000000ff0300720c */ /* 0x000fe40000f25270 */
[----:B------:R-:W-:Y:S02]  /*1420*/  SHF.R.U32.HI R15, RZ, R15, R16 ;  /* 0x0000000fff0f7219 */ /* 0x000fe40000011610 */
[----:B------:R-:W-:-:S02]  /*1430*/  PLOP3.LUT P0, PT, P0, P1, PT, 0xf8, 0x8f ;  /* 0x00000000008f781c */ /* 0x000fc40000703f70 */
[----:B------:R-:W-:Y:S02]  /*1440*/  SHF.R.U32.HI R16, RZ, 0x1, R15 ;  /* 0x00000001ff107819 */ /* 0x000fe4000001160f */
[----:B------:R-:W-:-:S04]  /*1450*/  SEL R3, RZ, 0x1, !P0 ;  /* 0x00000001ff037807 */ /* 0x000fc80004000000 */
[----:B------:R-:W-:-:S04]  /*1460*/  LOP3.LUT R20, R3, 0x1, R16, 0xf8, !PT ;  /* 0x0000000103147812 */ /* 0x000fc800078ef810 */
[----:B------:R-:W-:-:S04]  /*1470*/  LOP3.LUT R15, R20, R15, RZ, 0xc0, !PT ;  /* 0x0000000f140f7212 */ /* 0x000fc800078ec0ff */
[----:B------:R-:W-:-:S04]  /*1480*/  IADD3 R15, PT, PT, R16, R15, RZ ;  /* 0x0000000f100f7210 */ /* 0x000fc80007ffe0ff */
[----:B------:R-:W-:Y:S01]  /*1490*/  LOP3.LUT R0, R15, R0, RZ, 0xfc, !PT ;  /* 0x000000000f007212 */ /* 0x000fe200078efcff */
[----:B------:R-:W-:Y:S06]  /*14a0*/  BRA `(.L_x_65) ;  /* 0x0000000000347947 */ /* 0x000fec0003800000 */
.L_x_64:
[----:B------:R-:W-:-:S04]  /*14b0*/  LOP3.LUT R0, R0, 0x80000000, RZ, 0xc0, !PT ;  /* 0x8000000000007812 */ /* 0x000fc800078ec0ff */
[----:B------:R-:W-:Y:S01]  /*14c0*/  LOP3.LUT R0, R0, 0x7f800000, RZ, 0xfc, !PT ;  /* 0x7f80000000007812 */ /* 0x000fe200078efcff */
[----:B------:R-:W-:Y:S06]  /*14d0*/  BRA `(.L_x_65) ;  /* 0x0000000000287947 */ /* 0x000fec0003800000 */
.L_x_63:
[----:B------:R-:W-:Y:S01]  /*14e0*/  IMAD R0, R17, 0x800000, R0 ;  /* 0x0080000011007824 */ /* 0x000fe200078e0200 */
[----:B------:R-:W-:Y:S06]  /*14f0*/  BRA `(.L_x_65) ;  /* 0x0000000000207947 */ /* 0x000fec0003800000 */
.L_x_62:
[----:B------:R-:W-:-:S04]  /*1500*/  LOP3.LUT R0, R20, 0x80000000, R17, 0x48, !PT ;  /* 0x8000000014007812 */ /* 0x000fc800078e4811 */
[----:B------:R-:W-:Y:S01]  /*1510*/  LOP3.LUT R0, R0, 0x7f800000, RZ, 0xfc, !PT ;  /* 0x7f80000000007812 */ /* 0x000fe200078efcff */
[----:B------:R-:W-:Y:S06]  /*1520*/  BRA `(.L_x_65) ;  /* 0x0000000000147947 */ /* 0x000fec0003800000 */
.L_x_61:
[----:B------:R-:W-:Y:S01]  /*1530*/  LOP3.LUT R0, R20, 0x80000000, R17, 0x48, !PT ;  /* 0x8000000014007812 */ /* 0x000fe200078e4811 */
[----:B------:R-:W-:Y:S06]  /*1540*/  BRA `(.L_x_65) ;  /* 0x00000000000c7947 */ /* 0x000fec0003800000 */
.L_x_60:
[----:B------:R-:W0:Y:S01]  /*1550*/  MUFU.RSQ R0, -QNAN ;  /* 0xffc0000000007908 */ /* 0x000e220000001400 */
[----:B------:R-:W-:Y:S05]  /*1560*/  BRA `(.L_x_65) ;  /* 0x0000000000047947 */ /* 0x000fea0003800000 */
.L_x_59:
[----:B------:R-:W-:-:S07]  /*1570*/  FADD.FTZ R0, R0, R3 ;  /* 0x0000000300007221 */ /* 0x000fce0000010000 */
.L_x_65:
[----:B------:R-:W-:-:S04]  /*1580*/  IMAD.MOV.U32 R15, RZ, RZ, 0x0 ;  /* 0x00000000ff0f7424 */ /* 0x000fc800078e00ff */
[----:B0-----:R-:W-:Y:S05]  /*1590*/  RET.REL.NODEC R14 `(fisher_batch_f32) ;  /* 0xffffffe80e987950 */ /* 0x001fea0003c3ffff */
.L_x_66:
        /* <DEDUP_REMOVED lines=14> */
.L_x_68:


//--------------------- .nv.shared.fisher_many_series_one_param_f32 --------------------------
	.section	.nv.shared.fisher_many_series_one_param_f32,"aw",@nobits
	.sectionflags	@""
	.align	16
	.zero		1024


//--------------------- .nv.shared.reserved.0     --------------------------
	.section	.nv.shared.reserved.0,"aw",@nobits
	.weak		__nv_reservedSMEM_offset_0_alias
	.size		__nv_reservedSMEM_offset_0_alias, 0, 64
	.other		__nv_reservedSMEM_offset_0_alias,@"STO_CUDA_RESERVED_SHARED STV_DEFAULT"
__nv_reservedSMEM_offset_0_alias:
	.zero		0
	.zero		64


//--------------------- .nv.shared.fisher_batch_f32 --------------------------
	.section	.nv.shared.fisher_batch_f32,"aw",@nobits
	.sectionflags	@""
	.align	16
	.zero		1024


//--------------------- .nv.constant0.fisher_many_series_one_param_f32 --------------------------
	.section	.nv.constant0.fisher_many_series_one_param_f32,"a",@progbits
	.sectionflags	@""
	.align	4
.nv.constant0.fisher_many_series_one_param_f32:
	.zero		944


//--------------------- .nv.constant0.fisher_batch_f32 --------------------------
	.section	.nv.constant0.fisher_batch_f32,"a",@progbits
	.sectionflags	@""
	.align	4
.nv.constant0.fisher_batch_f32:
	.zero		944


//--------------------- SYMBOLS --------------------------

	.type		.nv.reservedSmem.offset0,@object
	.size		.nv.reservedSmem.offset0,0x4
	.type		.nv.reservedSmem.cap,@object
	.size		.nv.reservedSmem.cap,0x4
